	.target	sm_90a

	.elftype	@"ET_EXEC"


//--------------------- .note.nv.tkinfo           --------------------------
	.section	.note.nv.tkinfo,"",@"SHT_NOTE"
	.sectionflags	@"SHF_NOTE_NV_TKINFO"
	.tkinfo
        /*0018*/ 	.word	0x00000002
        /*0030*/ 	.string	""
        /*0030*/ 	.string	"ptxas"
        /*0030*/ 	.string	"Cuda compilation tools, release 13.0, V13.0.88"
        /*0030*/ 	.string	"Build cuda_13.0.r13.0/compiler.36424714_0"
        /*0030*/ 	.string	"-arch sm_90a -m 64 "



//--------------------- .note.nv.cuinfo           --------------------------
	.section	.note.nv.cuinfo,"",@"SHT_NOTE"
	.sectionflags	@"SHF_NOTE_NV_CUINFO"
        /*0018*/ 	.short	0x0002
        /*001a*/ 	.short	0x005a
        /*001c*/ 	.short	0x0082
	.zero		2


//--------------------- .nv.info                  --------------------------
	.section	.nv.info,"",@"SHT_CUDA_INFO"
	.align	4


	//----- nvinfo : EIATTR_REGCOUNT
	.align		4
        /*0000*/ 	.byte	0x04, 0x2f
        /*0002*/ 	.short	(.L_15 - .L_14)
	.align		4
.L_14:
        /*0004*/ 	.word	index@(_ZN7cutlass13device_kernelINS_4gemm6kernel13GemmUniversalIN4cute5tupleIJiiiiEEENS1_10collective13CollectiveMmaINS1_34MainloopSm90TmaGmmaWarpSpecializedILi5ENS5_IJNS4_1CILi4EEENSA_ILi1EEESC_EEENS1_35KernelTmaWarpSpecializedCooperativeEEENS5_IJNSA_ILi128EEESG_NSA_ILi64EEEEEENS_6half_tENS5_IJlSC_lEEESJ_SK_NS4_8TiledMMAINS4_8MMA_AtomIJNS4_4SM904GMMA26MMA_64x128x16_F32F16F16_SSILNSO_5MajorE0ELSQ_0ELNSO_7ScaleInE1ELSR_1EEEEEENS4_6LayoutINS5_IJNSA_ILi2EEESC_SC_EEENS5_IJSC_NSA_ILi0EEESX_EEEEENS5_IJNS4_10UnderscoreES10_S10_EEEEENS4_13SM90_TMA_LOADENS4_14ComposedLayoutINS4_7SwizzleILi3ELi4ELi3EEENS4_18smem_ptr_flag_bitsILi16EEENSU_INS5_IJNSA_ILi8EEESH_EEENS5_IJSH_SC_EEEEEEEvNS4_8identityENS4_23SM90_TMA_LOAD_MULTICASTES1D_vS1E_EENS_8epilogue10collective6detail29Sm90TmaWarpSpecializedAdapterINS1I_15DefaultEpilogueISJ_SK_SK_NS1H_6thread17LinearCombinationISJ_Li1EffLNS1M_9ScaleType4KindE0ELNS_15FloatRoundStyleE2ESJ_EENS1_15EpilogueDefaultEEEEEvvEEEEvNT_6ParamsE)
        /*0008*/ 	.word	0x000000a8


	//----- nvinfo : EIATTR_FRAME_SIZE
	.align		4
.L_15:
        /*000c*/ 	.byte	0x04, 0x11
        /*000e*/ 	.short	(.L_17 - .L_16)
	.align		4
.L_16:
        /*0010*/ 	.word	index@(_ZN7cutlass13device_kernelINS_4gemm6kernel13GemmUniversalIN4cute5tupleIJiiiiEEENS1_10collective13CollectiveMmaINS1_34MainloopSm90TmaGmmaWarpSpecializedILi5ENS5_IJNS4_1CILi4EEENSA_ILi1EEESC_EEENS1_35KernelTmaWarpSpecializedCooperativeEEENS5_IJNSA_ILi128EEESG_NSA_ILi64EEEEEENS_6half_tENS5_IJlSC_lEEESJ_SK_NS4_8TiledMMAINS4_8MMA_AtomIJNS4_4SM904GMMA26MMA_64x128x16_F32F16F16_SSILNSO_5MajorE0ELSQ_0ELNSO_7ScaleInE1ELSR_1EEEEEENS4_6LayoutINS5_IJNSA_ILi2EEESC_SC_EEENS5_IJSC_NSA_ILi0EEESX_EEEEENS5_IJNS4_10UnderscoreES10_S10_EEEEENS4_13SM90_TMA_LOADENS4_14ComposedLayoutINS4_7SwizzleILi3ELi4ELi3EEENS4_18smem_ptr_flag_bitsILi16EEENSU_INS5_IJNSA_ILi8EEESH_EEENS5_IJSH_SC_EEEEEEEvNS4_8identityENS4_23SM90_TMA_LOAD_MULTICASTES1D_vS1E_EENS_8epilogue10collective6detail29Sm90TmaWarpSpecializedAdapterINS1I_15DefaultEpilogueISJ_SK_SK_NS1H_6thread17LinearCombinationISJ_Li1EffLNS1M_9ScaleType4KindE0ELNS_15FloatRoundStyleE2ESJ_EENS1_15EpilogueDefaultEEEEEvvEEEEvNT_6ParamsE)
        /*0014*/ 	.word	0x00000000


	//----- nvinfo : EIATTR_MIN_STACK_SIZE
	.align		4
.L_17:
        /*0018*/ 	.byte	0x04, 0x12
        /*001a*/ 	.short	(.L_19 - .L_18)
	.align		4
.L_18:
        /*001c*/ 	.word	index@(_ZN7cutlass13device_kernelINS_4gemm6kernel13GemmUniversalIN4cute5tupleIJiiiiEEENS1_10collective13CollectiveMmaINS1_34MainloopSm90TmaGmmaWarpSpecializedILi5ENS5_IJNS4_1CILi4EEENSA_ILi1EEESC_EEENS1_35KernelTmaWarpSpecializedCooperativeEEENS5_IJNSA_ILi128EEESG_NSA_ILi64EEEEEENS_6half_tENS5_IJlSC_lEEESJ_SK_NS4_8TiledMMAINS4_8MMA_AtomIJNS4_4SM904GMMA26MMA_64x128x16_F32F16F16_SSILNSO_5MajorE0ELSQ_0ELNSO_7ScaleInE1ELSR_1EEEEEENS4_6LayoutINS5_IJNSA_ILi2EEESC_SC_EEENS5_IJSC_NSA_ILi0EEESX_EEEEENS5_IJNS4_10UnderscoreES10_S10_EEEEENS4_13SM90_TMA_LOADENS4_14ComposedLayoutINS4_7SwizzleILi3ELi4ELi3EEENS4_18smem_ptr_flag_bitsILi16EEENSU_INS5_IJNSA_ILi8EEESH_EEENS5_IJSH_SC_EEEEEEEvNS4_8identityENS4_23SM90_TMA_LOAD_MULTICASTES1D_vS1E_EENS_8epilogue10collective6detail29Sm90TmaWarpSpecializedAdapterINS1I_15DefaultEpilogueISJ_SK_SK_NS1H_6thread17LinearCombinationISJ_Li1EffLNS1M_9ScaleType4KindE0ELNS_15FloatRoundStyleE2ESJ_EENS1_15EpilogueDefaultEEEEEvvEEEEvNT_6ParamsE)
        /*0020*/ 	.word	0x00000000
.L_19:


//--------------------- .nv.compat                --------------------------
	.section	.nv.compat,"",@"SHT_CUDA_COMPAT_INFO"
	.align	4
        /*0000*/ 	.byte	0x02, 0x09, 0x01, 0x00, 0x02, 0x02, 0x04, 0x00, 0x02, 0x05, 0x05, 0x00, 0x03, 0x07, 0x01, 0x01
        /*0010*/ 	.byte	0x02, 0x03, 0x01, 0x00, 0x02, 0x06, 0x01, 0x00, 0x04, 0x0b, 0x08, 0x00, 0x00, 0x00, 0x00, 0x00
        /*0020*/ 	.byte	0x00, 0x00, 0x00, 0x00


//--------------------- .nv.info._ZN7cutlass13device_kernelINS_4gemm6kernel13GemmUniversalIN4cute5tupleIJiiiiEEENS1_10collective13CollectiveMmaINS1_34MainloopSm90TmaGmmaWarpSpecializedILi5ENS5_IJNS4_1CILi4EEENSA_ILi1EEESC_EEENS1_35KernelTmaWarpSpecializedCooperativeEEENS5_IJNSA_ILi128EEESG_NSA_ILi64EEEEEENS_6half_tENS5_IJlSC_lEEESJ_SK_NS4_8TiledMMAINS4_8MMA_AtomIJNS4_4SM904GMMA26MMA_64x128x16_F32F16F16_SSILNSO_5MajorE0ELSQ_0ELNSO_7ScaleInE1ELSR_1EEEEEENS4_6LayoutINS5_IJNSA_ILi2EEESC_SC_EEENS5_IJSC_NSA_ILi0EEESX_EEEEENS5_IJNS4_10UnderscoreES10_S10_EEEEENS4_13SM90_TMA_LOADENS4_14ComposedLayoutINS4_7SwizzleILi3ELi4ELi3EEENS4_18smem_ptr_flag_bitsILi16EEENSU_INS5_IJNSA_ILi8EEESH_EEENS5_IJSH_SC_EEEEEEEvNS4_8identityENS4_23SM90_TMA_LOAD_MULTICASTES1D_vS1E_EENS_8epilogue10collective6detail29Sm90TmaWarpSpecializedAdapterINS1I_15DefaultEpilogueISJ_SK_SK_NS1H_6thread17LinearCombinationISJ_Li1EffLNS1M_9ScaleType4KindE0ELNS_15FloatRoundStyleE2ESJ_EENS1_15EpilogueDefaultEEEEEvvEEEEvNT_6ParamsE --------------------------
	.section	.nv.info._ZN7cutlass13device_kernelINS_4gemm6kernel13GemmUniversalIN4cute5tupleIJiiiiEEENS1_10collective13CollectiveMmaINS1_34MainloopSm90TmaGmmaWarpSpecializedILi5ENS5_IJNS4_1CILi4EEENSA_ILi1EEESC_EEENS1_35KernelTmaWarpSpecializedCooperativeEEENS5_IJNSA_ILi128EEESG_NSA_ILi64EEEEEENS_6half_tENS5_IJlSC_lEEESJ_SK_NS4_8TiledMMAINS4_8MMA_AtomIJNS4_4SM904GMMA26MMA_64x128x16_F32F16F16_SSILNSO_5MajorE0ELSQ_0ELNSO_7ScaleInE1ELSR_1EEEEEENS4_6LayoutINS5_IJNSA_ILi2EEESC_SC_EEENS5_IJSC_NSA_ILi0EEESX_EEEEENS5_IJNS4_10UnderscoreES10_S10_EEEEENS4_13SM90_TMA_LOADENS4_14ComposedLayoutINS4_7SwizzleILi3ELi4ELi3EEENS4_18smem_ptr_flag_bitsILi16EEENSU_INS5_IJNSA_ILi8EEESH_EEENS5_IJSH_SC_EEEEEEEvNS4_8identityENS4_23SM90_TMA_LOAD_MULTICASTES1D_vS1E_EENS_8epilogue10collective6detail29Sm90TmaWarpSpecializedAdapterINS1I_15DefaultEpilogueISJ_SK_SK_NS1H_6thread17LinearCombinationISJ_Li1EffLNS1M_9ScaleType4KindE0ELNS_15FloatRoundStyleE2ESJ_EENS1_15EpilogueDefaultEEEEEvvEEEEvNT_6ParamsE,"",@"SHT_CUDA_INFO"
	.sectionflags	@""
	.align	4


	//----- nvinfo : EIATTR_CUDA_API_VERSION
	.align		4
        /*0000*/ 	.byte	0x04, 0x37
        /*0002*/ 	.short	(.L_21 - .L_20)
.L_20:
        /*0004*/ 	.word	0x00000082


	//----- nvinfo : EIATTR_KPARAM_INFO
	.align		4
.L_21:
        /*0008*/ 	.byte	0x04, 0x17
        /*000a*/ 	.short	(.L_23 - .L_22)
.L_22:
        /*000c*/ 	.word	0x00000000
        /*0010*/ 	.short	0x0000
        /*0012*/ 	.short	0x0070
        /*0014*/ 	.byte	0x00, 0xf0, 0x01, 0x10


	//----- nvinfo : EIATTR_SPARSE_MMA_MASK
	.align		4
.L_23:
        /*0018*/ 	.byte	0x03, 0x50
        /*001a*/ 	.short	0x0000


	//----- nvinfo : EIATTR_MAXREG_COUNT
	.align		4
        /*001c*/ 	.byte	0x03, 0x1b
        /*001e*/ 	.short	0x00a8


	//----- nvinfo : EIATTR_NUM_BARRIERS
	.align		4
        /*0020*/ 	.byte	0x02, 0x4c
        /*0022*/ 	.byte	0x01
	.zero		1


	//----- nvinfo : EIATTR_EXTERNS
	.align		4
        /*0024*/ 	.byte	0x04, 0x0f
        /*0026*/ 	.short	(.L_25 - .L_24)


	//   ....[0]....
	.align		4
.L_24:
        /*0028*/ 	.word	index@(__assertfail)


	//----- nvinfo : EIATTR_MERCURY_ISA_VERSION
	.align		4
.L_25:
        /*002c*/ 	.byte	0x03, 0x5f
        /*002e*/ 	.short	0x0101


	//----- nvinfo : EIATTR_INT_WARP_WIDE_INSTR_OFFSETS
	.align		4
        /*0030*/ 	.byte	0x04, 0x31
        /*0032*/ 	.short	(.L_27 - .L_26)


	//   ....[0]....
.L_26:
        /*0034*/ 	.word	0x00000500


	//   ....[1]....
        /*0038*/ 	.word	0x00000520


	//   ....[2]....
        /*003c*/ 	.word	0x000006d0


	//   ....[3]....
        /*0040*/ 	.word	0x00001f40


	//----- nvinfo : EIATTR_COOP_GROUP_MASK_REGIDS
	.align		4
.L_27:
        /*0044*/ 	.byte	0x04, 0x29
        /*0046*/ 	.short	(.L_29 - .L_28)


	//   ....[0]....
.L_28:
        /*0048*/ 	.word	0xffffffff


	//   ....[1]....
        /*004c*/ 	.word	0xffffffff


	//   ....[2]....
        /*0050*/ 	.word	0xffffffff


	//   ....[3]....
        /*0054*/ 	.word	0xffffffff


	//   ....[4]....
        /*0058*/ 	.word	0xffffffff


	//   ....[5]....
        /*005c*/ 	.word	0xffffffff


	//----- nvinfo : EIATTR_COOP_GROUP_INSTR_OFFSETS
	.align		4
.L_29:
        /*0060*/ 	.byte	0x04, 0x28
        /*0062*/ 	.short	(.L_31 - .L_30)


	//   ....[0]....
.L_30:
        /*0064*/ 	.word	0x00000060


	//   ....[1]....
        /*0068*/ 	.word	0x00000070


	//   ....[2]....
        /*006c*/ 	.word	0x00000130


	//   ....[3]....
        /*0070*/ 	.word	0x00000320


	//   ....[4]....
        /*0074*/ 	.word	0x00000840


	//   ....[5]....
        /*0078*/ 	.word	0x000014c0


	//----- nvinfo : EIATTR_REG_RECONFIG
	.align		4
.L_31:
        /*007c*/ 	.byte	0x01, 0x54
	.zero		2


	//----- nvinfo : EIATTR_SYSCALL_OFFSETS
	.align		4
        /*0080*/ 	.byte	0x04, 0x46
        /*0082*/ 	.short	(.L_33 - .L_32)


	//   ....[0]....
.L_32:
        /*0084*/ 	.word	0x000016b0


	//----- nvinfo : EIATTR_MBARRIER_INSTR_OFFSETS
	.align		4
.L_33:
        /*0088*/ 	.byte	0x04, 0x39
        /*008a*/ 	.short	(.L_35 - .L_34)


	//   ....[0]....
.L_34:
        /*008c*/ 	.word	0x00000250
        /*0090*/ 	.word	0x000000ff
        /*0094*/ 	.word	0x00000000
        /*0098*/ 	.short	0x0100
        /*009a*/ 	.byte	0x08
	.zero		1


	//   ....[1]....
        /*009c*/ 	.word	0x00000260
        /*00a0*/ 	.word	0x000000ff
        /*00a4*/ 	.word	0x00000028
        /*00a8*/ 	.short	0x0100
        /*00aa*/ 	.byte	0x08
	.zero		1


	//   ....[2]....
        /*00ac*/ 	.word	0x00000270
        /*00b0*/ 	.word	0x000000ff
        /*00b4*/ 	.word	0x00000008
        /*00b8*/ 	.short	0x0100
        /*00ba*/ 	.byte	0x08
	.zero		1


	//   ....[3]....
        /*00bc*/ 	.word	0x00000280
        /*00c0*/ 	.word	0x000000ff
        /*00c4*/ 	.word	0x00000030
        /*00c8*/ 	.short	0x0100
        /*00ca*/ 	.byte	0x08
	.zero		1


	//   ....[4]....
        /*00cc*/ 	.word	0x00000290
        /*00d0*/ 	.word	0x000000ff
        /*00d4*/ 	.word	0x00000010
        /*00d8*/ 	.short	0x0100
        /*00da*/ 	.byte	0x08
	.zero		1


	//   ....[5]....
        /*00dc*/ 	.word	0x000002a0
        /*00e0*/ 	.word	0x000000ff
        /*00e4*/ 	.word	0x00000038
        /*00e8*/ 	.short	0x0100
        /*00ea*/ 	.byte	0x08
	.zero		1


	//   ....[6]....
        /*00ec*/ 	.word	0x000002b0
        /*00f0*/ 	.word	0x000000ff
        /*00f4*/ 	.word	0x00000018
        /*00f8*/ 	.short	0x0100
        /*00fa*/ 	.byte	0x08
	.zero		1


	//   ....[7]....
        /*00fc*/ 	.word	0x000002c0
        /*0100*/ 	.word	0x000000ff
        /*0104*/ 	.word	0x00000040
        /*0108*/ 	.short	0x0100
        /*010a*/ 	.byte	0x08
	.zero		1


	//   ....[8]....
        /*010c*/ 	.word	0x000002d0
        /*0110*/ 	.word	0x000000ff
        /*0114*/ 	.word	0x00000020
        /*0118*/ 	.short	0x0100
        /*011a*/ 	.byte	0x08
	.zero		1


	//   ....[9]....
        /*011c*/ 	.word	0x000002e0
        /*0120*/ 	.word	0x000000ff
        /*0124*/ 	.word	0x00000048
        /*0128*/ 	.short	0x0100
        /*012a*/ 	.byte	0x08
	.zero		1


	//   ....[10]....
        /*012c*/ 	.word	0x00000750
        /*0130*/ 	.word	0x000000ff
        /*0134*/ 	.word	0x00000060
        /*0138*/ 	.short	0x0100
        /*013a*/ 	.byte	0x06
	.zero		1


	//   ....[11]....
        /*013c*/ 	.word	0x000007f0
        /*0140*/ 	.word	0x000000ff
        /*0144*/ 	.word	0x00000068
        /*0148*/ 	.short	0x0100
        /*014a*/ 	.byte	0x06
	.zero		1


	//   ....[12]....
        /*014c*/ 	.word	0x00001770
        /*0150*/ 	.word	0x00000003
        /*0154*/ 	.word	0x00000000
        /*0158*/ 	.short	0x010a
        /*015a*/ 	.byte	0x3f
	.zero		1


	//   ....[13]....
        /*015c*/ 	.word	0x000017d0
        /*0160*/ 	.word	0x00000003
        /*0164*/ 	.word	0x00000000
        /*0168*/ 	.short	0x010a
        /*016a*/ 	.byte	0x3f
	.zero		1


	//   ....[14]....
        /*016c*/ 	.word	0x00001b50
        /*0170*/ 	.word	0x00000005
        /*0174*/ 	.word	0x00000000
        /*0178*/ 	.short	0x010a
        /*017a*/ 	.byte	0x3f
	.zero		1


	//   ....[15]....
        /*017c*/ 	.word	0x00001b90
        /*0180*/ 	.word	0x00000005
        /*0184*/ 	.word	0x00000000
        /*0188*/ 	.short	0x010a
        /*018a*/ 	.byte	0x3f
	.zero		1


	//   ....[16]....
        /*018c*/ 	.word	0x00001df0
        /*0190*/ 	.word	0x00000004
        /*0194*/ 	.word	0x00000000
        /*0198*/ 	.short	0x0101
        /*019a*/ 	.byte	0x3f
	.zero		1


	//   ....[17]....
        /*019c*/ 	.word	0x00001fe0
        /*01a0*/ 	.word	0x00000000
        /*01a4*/ 	.word	0x00000000
        /*01a8*/ 	.short	0x0101
        /*01aa*/ 	.byte	0x3f
	.zero		1


	//   ....[18]....
        /*01ac*/ 	.word	0x00007110
        /*01b0*/ 	.word	0x00000017
        /*01b4*/ 	.word	0x00000028
        /*01b8*/ 	.short	0x010a
        /*01ba*/ 	.byte	0x3f
	.zero		1


	//   ....[19]....
        /*01bc*/ 	.word	0x00007490
        /*01c0*/ 	.word	0x00000006
        /*01c4*/ 	.word	0x00000068
        /*01c8*/ 	.short	0x0101
        /*01ca*/ 	.byte	0x3f
	.zero		1


	//   ....[20]....
        /*01cc*/ 	.word	0x00007be0
        /*01d0*/ 	.word	0x00000007
        /*01d4*/ 	.word	0x00000000
        /*01d8*/ 	.short	0x010a
        /*01da*/ 	.byte	0x3f
	.zero		1


	//   ....[21]....
        /*01dc*/ 	.word	0x00007c60
        /*01e0*/ 	.word	0x00000006
        /*01e4*/ 	.word	0x00000000
        /*01e8*/ 	.short	0x010a
        /*01ea*/ 	.byte	0x3f
	.zero		1


	//   ....[22]....
        /*01ec*/ 	.word	0x00007cf0
        /*01f0*/ 	.word	0x00000007
        /*01f4*/ 	.word	0x00000000
        /*01f8*/ 	.short	0x010a
        /*01fa*/ 	.byte	0x3f
	.zero		1


	//   ....[23]....
        /*01fc*/ 	.word	0x00007d80
        /*0200*/ 	.word	0x00000006
        /*0204*/ 	.word	0x00000000
        /*0208*/ 	.short	0x010a
        /*020a*/ 	.byte	0x3f
	.zero		1


	//   ....[24]....
        /*020c*/ 	.word	0x00007e10
        /*0210*/ 	.word	0x00000005
        /*0214*/ 	.word	0x00000000
        /*0218*/ 	.short	0x010a
        /*021a*/ 	.byte	0x3f
	.zero		1


	//   ....[25]....
        /*021c*/ 	.word	0x00007e70
        /*0220*/ 	.word	0x00000003
        /*0224*/ 	.word	0x00000000
        /*0228*/ 	.short	0x010a
        /*022a*/ 	.byte	0x3f
	.zero		1


	//   ....[26]....
        /*022c*/ 	.word	0x00007ec0
        /*0230*/ 	.word	0x00000005
        /*0234*/ 	.word	0x00000000
        /*0238*/ 	.short	0x010a
        /*023a*/ 	.byte	0x3f
	.zero		1


	//   ....[27]....
        /*023c*/ 	.word	0x00007f90
        /*0240*/ 	.word	0x00000017
        /*0244*/ 	.word	0x00000028
        /*0248*/ 	.short	0x010a
        /*024a*/ 	.byte	0x3f
	.zero		1


	//   ....[28]....
        /*024c*/ 	.word	0x00008060
        /*0250*/ 	.word	0x00000007
        /*0254*/ 	.word	0x00000000
        /*0258*/ 	.short	0x010a
        /*025a*/ 	.byte	0x3f
	.zero		1


	//   ....[29]....
        /*025c*/ 	.word	0x000080b0
        /*0260*/ 	.word	0x00000006
        /*0264*/ 	.word	0x00000000
        /*0268*/ 	.short	0x010a
        /*026a*/ 	.byte	0x3f
	.zero		1


	//   ....[30]....
        /*026c*/ 	.word	0x00008100
        /*0270*/ 	.word	0x00000007
        /*0274*/ 	.word	0x00000000
        /*0278*/ 	.short	0x010a
        /*027a*/ 	.byte	0x3f
	.zero		1


	//   ....[31]....
        /*027c*/ 	.word	0x00008150
        /*0280*/ 	.word	0x00000006
        /*0284*/ 	.word	0x00000000
        /*0288*/ 	.short	0x010a
        /*028a*/ 	.byte	0x3f
	.zero		1


	//----- nvinfo : EIATTR_NUM_MBARRIERS
	.align		4
.L_35:
        /*028c*/ 	.byte	0x03, 0x38
        /*028e*/ 	.short	0x000c


	//----- nvinfo : EIATTR_EXIT_INSTR_OFFSETS
	.align		4
        /*0290*/ 	.byte	0x04, 0x1c
        /*0292*/ 	.short	(.L_37 - .L_36)


	//   ....[0]....
.L_36:
        /*0294*/ 	.word	0x00000a10


	//   ....[1]....
        /*0298*/ 	.word	0x00001220


	//   ....[2]....
        /*029c*/ 	.word	0x00006890


	//   ....[3]....
        /*02a0*/ 	.word	0x00006df0


	//   ....[4]....
        /*02a4*/ 	.word	0x00007e60


	//----- nvinfo : EIATTR_MAX_THREADS
	.align		4
.L_37:
        /*02a8*/ 	.byte	0x04, 0x05
        /*02aa*/ 	.short	(.L_39 - .L_38)
.L_38:
        /*02ac*/ 	.word	0x00000180
        /*02b0*/ 	.word	0x00000001
        /*02b4*/ 	.word	0x00000001


	//----- nvinfo : EIATTR_CRS_STACK_SIZE
	.align		4
.L_39:
        /*02b8*/ 	.byte	0x04, 0x1e
        /*02ba*/ 	.short	(.L_41 - .L_40)
.L_40:
        /*02bc*/ 	.word	0x00000000


	//----- nvinfo : EIATTR_CBANK_PARAM_SIZE
	.align		4
.L_41:
        /*02c0*/ 	.byte	0x03, 0x19
        /*02c2*/ 	.short	0x0470


	//----- nvinfo : EIATTR_PARAM_CBANK
	.align		4
        /*02c4*/ 	.byte	0x04, 0x0a
        /*02c6*/ 	.short	(.L_43 - .L_42)
	.align		4
.L_42:
        /*02c8*/ 	.word	index@(.nv.constant0._ZN7cutlass13device_kernelINS_4gemm6kernel13GemmUniversalIN4cute5tupleIJiiiiEEENS1_10collective13CollectiveMmaINS1_34MainloopSm90TmaGmmaWarpSpecializedILi5ENS5_IJNS4_1CILi4EEENSA_ILi1EEESC_EEENS1_35KernelTmaWarpSpecializedCooperativeEEENS5_IJNSA_ILi128EEESG_NSA_ILi64EEEEEENS_6half_tENS5_IJlSC_lEEESJ_SK_NS4_8TiledMMAINS4_8MMA_AtomIJNS4_4SM904GMMA26MMA_64x128x16_F32F16F16_SSILNSO_5MajorE0ELSQ_0ELNSO_7ScaleInE1ELSR_1EEEEEENS4_6LayoutINS5_IJNSA_ILi2EEESC_SC_EEENS5_IJSC_NSA_ILi0EEESX_EEEEENS5_IJNS4_10UnderscoreES10_S10_EEEEENS4_13SM90_TMA_LOADENS4_14ComposedLayoutINS4_7SwizzleILi3ELi4ELi3EEENS4_18smem_ptr_flag_bitsILi16EEENSU_INS5_IJNSA_ILi8EEESH_EEENS5_IJSH_SC_EEEEEEEvNS4_8identityENS4_23SM90_TMA_LOAD_MULTICASTES1D_vS1E_EENS_8epilogue10collective6detail29Sm90TmaWarpSpecializedAdapterINS1I_15DefaultEpilogueISJ_SK_SK_NS1H_6thread17LinearCombinationISJ_Li1EffLNS1M_9ScaleType4KindE0ELNS_15FloatRoundStyleE2ESJ_EENS1_15EpilogueDefaultEEEEEvvEEEEvNT_6ParamsE)
        /*02cc*/ 	.short	0x0210
        /*02ce*/ 	.short	0x0470


	//----- nvinfo : EIATTR_SW_WAR
	.align		4
.L_43:
        /*02d0*/ 	.byte	0x04, 0x36
        /*02d2*/ 	.short	(.L_45 - .L_44)
.L_44:
        /*02d4*/ 	.word	0x00000008
.L_45:


//--------------------- .nv.callgraph             --------------------------
	.section	.nv.callgraph,"",@"SHT_CUDA_CALLGRAPH"
	.align	4
	.sectionentsize	8
	.align		4
        /*0000*/ 	.word	0x00000000
	.align		4
        /*0004*/ 	.word	0xffffffff
	.align		4
        /*0008*/ 	.word	index@(_ZN7cutlass13device_kernelINS_4gemm6kernel13GemmUniversalIN4cute5tupleIJiiiiEEENS1_10collective13CollectiveMmaINS1_34MainloopSm90TmaGmmaWarpSpecializedILi5ENS5_IJNS4_1CILi4EEENSA_ILi1EEESC_EEENS1_35KernelTmaWarpSpecializedCooperativeEEENS5_IJNSA_ILi128EEESG_NSA_ILi64EEEEEENS_6half_tENS5_IJlSC_lEEESJ_SK_NS4_8TiledMMAINS4_8MMA_AtomIJNS4_4SM904GMMA26MMA_64x128x16_F32F16F16_SSILNSO_5MajorE0ELSQ_0ELNSO_7ScaleInE1ELSR_1EEEEEENS4_6LayoutINS5_IJNSA_ILi2EEESC_SC_EEENS5_IJSC_NSA_ILi0EEESX_EEEEENS5_IJNS4_10UnderscoreES10_S10_EEEEENS4_13SM90_TMA_LOADENS4_14ComposedLayoutINS4_7SwizzleILi3ELi4ELi3EEENS4_18smem_ptr_flag_bitsILi16EEENSU_INS5_IJNSA_ILi8EEESH_EEENS5_IJSH_SC_EEEEEEEvNS4_8identityENS4_23SM90_TMA_LOAD_MULTICASTES1D_vS1E_EENS_8epilogue10collective6detail29Sm90TmaWarpSpecializedAdapterINS1I_15DefaultEpilogueISJ_SK_SK_NS1H_6thread17LinearCombinationISJ_Li1EffLNS1M_9ScaleType4KindE0ELNS_15FloatRoundStyleE2ESJ_EENS1_15EpilogueDefaultEEEEEvvEEEEvNT_6ParamsE)
	.align		4
        /*000c*/ 	.word	index@(__assertfail)
	.align		4
        /*0010*/ 	.word	0x00000000
	.align		4
        /*0014*/ 	.word	0xfffffffe
	.align		4
        /*0018*/ 	.word	0x00000000
	.align		4
        /*001c*/ 	.word	0xfffffffd
	.align		4
        /*0020*/ 	.word	0x00000000
	.align		4
        /*0024*/ 	.word	0xfffffffc


//--------------------- .nv.constant4             --------------------------
	.section	.nv.constant4,"a",@progbits
	.align	8
	.align		8
.nv.constant4:
        /*0000*/ 	.dword	__assertfail
	.align		8
        /*0008*/ 	.dword	__unnamed_1
	.align		8
        /*0010*/ 	.dword	_ZN40_INTERNAL_07bec73e_4_k_cu_abfa44d3_208074cuda3std3__45__cpo5beginE
	.align		8
        /*0018*/ 	.dword	_ZN40_INTERNAL_07bec73e_4_k_cu_abfa44d3_208074cuda3std3__45__cpo3endE
	.align		8
        /*0020*/ 	.dword	_ZN40_INTERNAL_07bec73e_4_k_cu_abfa44d3_208074cuda3std3__45__cpo6cbeginE
	.align		8
        /*0028*/ 	.dword	_ZN40_INTERNAL_07bec73e_4_k_cu_abfa44d3_208074cuda3std3__45__cpo4cendE
	.align		8
        /*0030*/ 	.dword	_ZN40_INTERNAL_07bec73e_4_k_cu_abfa44d3_208074cuda3std3__442_GLOBAL__N__07bec73e_4_k_cu_abfa44d3_208076ignoreE
	.align		8
        /*0038*/ 	.dword	_ZN40_INTERNAL_07bec73e_4_k_cu_abfa44d3_208074cuda3std3__419piecewise_constructE
	.align		8
        /*0040*/ 	.dword	_ZN40_INTERNAL_07bec73e_4_k_cu_abfa44d3_208074cuda3std3__48in_placeE
	.align		8
        /*0048*/ 	.dword	_ZN40_INTERNAL_07bec73e_4_k_cu_abfa44d3_208074cuda3std6ranges3__45__cpo4swapE
	.align		8
        /*0050*/ 	.dword	_ZN40_INTERNAL_07bec73e_4_k_cu_abfa44d3_208074cuda3std6ranges3__45__cpo9iter_moveE
	.align		8
        /*0058*/ 	.dword	_ZN40_INTERNAL_07bec73e_4_k_cu_abfa44d3_208074cute7productE
	.align		8
        /*0060*/ 	.dword	_ZN40_INTERNAL_07bec73e_4_k_cu_abfa44d3_208074cute1_E
	.align		8
        /*0068*/ 	.dword	$str$22
	.align		8
        /*0070*/ 	.dword	$str$23


//--------------------- .text._ZN7cutlass13device_kernelINS_4gemm6kernel13GemmUniversalIN4cute5tupleIJiiiiEEENS1_10collective13CollectiveMmaINS1_34MainloopSm90TmaGmmaWarpSpecializedILi5ENS5_IJNS4_1CILi4EEENSA_ILi1EEESC_EEENS1_35KernelTmaWarpSpecializedCooperativeEEENS5_IJNSA_ILi128EEESG_NSA_ILi64EEEEEENS_6half_tENS5_IJlSC_lEEESJ_SK_NS4_8TiledMMAINS4_8MMA_AtomIJNS4_4SM904GMMA26MMA_64x128x16_F32F16F16_SSILNSO_5MajorE0ELSQ_0ELNSO_7ScaleInE1ELSR_1EEEEEENS4_6LayoutINS5_IJNSA_ILi2EEESC_SC_EEENS5_IJSC_NSA_ILi0EEESX_EEEEENS5_IJNS4_10UnderscoreES10_S10_EEEEENS4_13SM90_TMA_LOADENS4_14ComposedLayoutINS4_7SwizzleILi3ELi4ELi3EEENS4_18smem_ptr_flag_bitsILi16EEENSU_INS5_IJNSA_ILi8EEESH_EEENS5_IJSH_SC_EEEEEEEvNS4_8identityENS4_23SM90_TMA_LOAD_MULTICASTES1D_vS1E_EENS_8epilogue10collective6detail29Sm90TmaWarpSpecializedAdapterINS1I_15DefaultEpilogueISJ_SK_SK_NS1H_6thread17LinearCombinationISJ_Li1EffLNS1M_9ScaleType4KindE0ELNS_15FloatRoundStyleE2ESJ_EENS1_15EpilogueDefaultEEEEEvvEEEEvNT_6ParamsE --------------------------
	.section	.text._ZN7cutlass13device_kernelINS_4gemm6kernel13GemmUniversalIN4cute5tupleIJiiiiEEENS1_10collective13CollectiveMmaINS1_34MainloopSm90TmaGmmaWarpSpecializedILi5ENS5_IJNS4_1CILi4EEENSA_ILi1EEESC_EEENS1_35KernelTmaWarpSpecializedCooperativeEEENS5_IJNSA_ILi128EEESG_NSA_ILi64EEEEEENS_6half_tENS5_IJlSC_lEEESJ_SK_NS4_8TiledMMAINS4_8MMA_AtomIJNS4_4SM904GMMA26MMA_64x128x16_F32F16F16_SSILNSO_5MajorE0ELSQ_0ELNSO_7ScaleInE1ELSR_1EEEEEENS4_6LayoutINS5_IJNSA_ILi2EEESC_SC_EEENS5_IJSC_NSA_ILi0EEESX_EEEEENS5_IJNS4_10UnderscoreES10_S10_EEEEENS4_13SM90_TMA_LOADENS4_14ComposedLayoutINS4_7SwizzleILi3ELi4ELi3EEENS4_18smem_ptr_flag_bitsILi16EEENSU_INS5_IJNSA_ILi8EEESH_EEENS5_IJSH_SC_EEEEEEEvNS4_8identityENS4_23SM90_TMA_LOAD_MULTICASTES1D_vS1E_EENS_8epilogue10collective6detail29Sm90TmaWarpSpecializedAdapterINS1I_15DefaultEpilogueISJ_SK_SK_NS1H_6thread17LinearCombinationISJ_Li1EffLNS1M_9ScaleType4KindE0ELNS_15FloatRoundStyleE2ESJ_EENS1_15EpilogueDefaultEEEEEvvEEEEvNT_6ParamsE,"ax",@progbits
	.align	128
.text._ZN7cutlass13device_kernelINS_4gemm6kernel13GemmUniversalIN4cute5tupleIJiiiiEEENS1_10collective13CollectiveMmaINS1_34MainloopSm90TmaGmmaWarpSpecializedILi5ENS5_IJNS4_1CILi4EEENSA_ILi1EEESC_EEENS1_35KernelTmaWarpSpecializedCooperativeEEENS5_IJNSA_ILi128EEESG_NSA_ILi64EEEEEENS_6half_tENS5_IJlSC_lEEESJ_SK_NS4_8TiledMMAINS4_8MMA_AtomIJNS4_4SM904GMMA26MMA_64x128x16_F32F16F16_SSILNSO_5MajorE0ELSQ_0ELNSO_7ScaleInE1ELSR_1EEEEEENS4_6LayoutINS5_IJNSA_ILi2EEESC_SC_EEENS5_IJSC_NSA_ILi0EEESX_EEEEENS5_IJNS4_10UnderscoreES10_S10_EEEEENS4_13SM90_TMA_LOADENS4_14ComposedLayoutINS4_7SwizzleILi3ELi4ELi3EEENS4_18smem_ptr_flag_bitsILi16EEENSU_INS5_IJNSA_ILi8EEESH_EEENS5_IJSH_SC_EEEEEEEvNS4_8identityENS4_23SM90_TMA_LOAD_MULTICASTES1D_vS1E_EENS_8epilogue10collective6detail29Sm90TmaWarpSpecializedAdapterINS1I_15DefaultEpilogueISJ_SK_SK_NS1H_6thread17LinearCombinationISJ_Li1EffLNS1M_9ScaleType4KindE0ELNS_15FloatRoundStyleE2ESJ_EENS1_15EpilogueDefaultEEEEEvvEEEEvNT_6ParamsE:
        .type           _ZN7cutlass13device_kernelINS_4gemm6kernel13GemmUniversalIN4cute5tupleIJiiiiEEENS1_10collective13CollectiveMmaINS1_34MainloopSm90TmaGmmaWarpSpecializedILi5ENS5_IJNS4_1CILi4EEENSA_ILi1EEESC_EEENS1_35KernelTmaWarpSpecializedCooperativeEEENS5_IJNSA_ILi128EEESG_NSA_ILi64EEEEEENS_6half_tENS5_IJlSC_lEEESJ_SK_NS4_8TiledMMAINS4_8MMA_AtomIJNS4_4SM904GMMA26MMA_64x128x16_F32F16F16_SSILNSO_5MajorE0ELSQ_0ELNSO_7ScaleInE1ELSR_1EEEEEENS4_6LayoutINS5_IJNSA_ILi2EEESC_SC_EEENS5_IJSC_NSA_ILi0EEESX_EEEEENS5_IJNS4_10UnderscoreES10_S10_EEEEENS4_13SM90_TMA_LOADENS4_14ComposedLayoutINS4_7SwizzleILi3ELi4ELi3EEENS4_18smem_ptr_flag_bitsILi16EEENSU_INS5_IJNSA_ILi8EEESH_EEENS5_IJSH_SC_EEEEEEEvNS4_8identityENS4_23SM90_TMA_LOAD_MULTICASTES1D_vS1E_EENS_8epilogue10collective6detail29Sm90TmaWarpSpecializedAdapterINS1I_15DefaultEpilogueISJ_SK_SK_NS1H_6thread17LinearCombinationISJ_Li1EffLNS1M_9ScaleType4KindE0ELNS_15FloatRoundStyleE2ESJ_EENS1_15EpilogueDefaultEEEEEvvEEEEvNT_6ParamsE,@function
        .size           _ZN7cutlass13device_kernelINS_4gemm6kernel13GemmUniversalIN4cute5tupleIJiiiiEEENS1_10collective13CollectiveMmaINS1_34MainloopSm90TmaGmmaWarpSpecializedILi5ENS5_IJNS4_1CILi4EEENSA_ILi1EEESC_EEENS1_35KernelTmaWarpSpecializedCooperativeEEENS5_IJNSA_ILi128EEESG_NSA_ILi64EEEEEENS_6half_tENS5_IJlSC_lEEESJ_SK_NS4_8TiledMMAINS4_8MMA_AtomIJNS4_4SM904GMMA26MMA_64x128x16_F32F16F16_SSILNSO_5MajorE0ELSQ_0ELNSO_7ScaleInE1ELSR_1EEEEEENS4_6LayoutINS5_IJNSA_ILi2EEESC_SC_EEENS5_IJSC_NSA_ILi0EEESX_EEEEENS5_IJNS4_10UnderscoreES10_S10_EEEEENS4_13SM90_TMA_LOADENS4_14ComposedLayoutINS4_7SwizzleILi3ELi4ELi3EEENS4_18smem_ptr_flag_bitsILi16EEENSU_INS5_IJNSA_ILi8EEESH_EEENS5_IJSH_SC_EEEEEEEvNS4_8identityENS4_23SM90_TMA_LOAD_MULTICASTES1D_vS1E_EENS_8epilogue10collective6detail29Sm90TmaWarpSpecializedAdapterINS1I_15DefaultEpilogueISJ_SK_SK_NS1H_6thread17LinearCombinationISJ_Li1EffLNS1M_9ScaleType4KindE0ELNS_15FloatRoundStyleE2ESJ_EENS1_15EpilogueDefaultEEEEEvvEEEEvNT_6ParamsE,(.L_x_199 - _ZN7cutlass13device_kernelINS_4gemm6kernel13GemmUniversalIN4cute5tupleIJiiiiEEENS1_10collective13CollectiveMmaINS1_34MainloopSm90TmaGmmaWarpSpecializedILi5ENS5_IJNS4_1CILi4EEENSA_ILi1EEESC_EEENS1_35KernelTmaWarpSpecializedCooperativeEEENS5_IJNSA_ILi128EEESG_NSA_ILi64EEEEEENS_6half_tENS5_IJlSC_lEEESJ_SK_NS4_8TiledMMAINS4_8MMA_AtomIJNS4_4SM904GMMA26MMA_64x128x16_F32F16F16_SSILNSO_5MajorE0ELSQ_0ELNSO_7ScaleInE1ELSR_1EEEEEENS4_6LayoutINS5_IJNSA_ILi2EEESC_SC_EEENS5_IJSC_NSA_ILi0EEESX_EEEEENS5_IJNS4_10UnderscoreES10_S10_EEEEENS4_13SM90_TMA_LOADENS4_14ComposedLayoutINS4_7SwizzleILi3ELi4ELi3EEENS4_18smem_ptr_flag_bitsILi16EEENSU_INS5_IJNSA_ILi8EEESH_EEENS5_IJSH_SC_EEEEEEEvNS4_8identityENS4_23SM90_TMA_LOAD_MULTICASTES1D_vS1E_EENS_8epilogue10collective6detail29Sm90TmaWarpSpecializedAdapterINS1I_15DefaultEpilogueISJ_SK_SK_NS1H_6thread17LinearCombinationISJ_Li1EffLNS1M_9ScaleType4KindE0ELNS_15FloatRoundStyleE2ESJ_EENS1_15EpilogueDefaultEEEEEvvEEEEvNT_6ParamsE)
        .other          _ZN7cutlass13device_kernelINS_4gemm6kernel13GemmUniversalIN4cute5tupleIJiiiiEEENS1_10collective13CollectiveMmaINS1_34MainloopSm90TmaGmmaWarpSpecializedILi5ENS5_IJNS4_1CILi4EEENSA_ILi1EEESC_EEENS1_35KernelTmaWarpSpecializedCooperativeEEENS5_IJNSA_ILi128EEESG_NSA_ILi64EEEEEENS_6half_tENS5_IJlSC_lEEESJ_SK_NS4_8TiledMMAINS4_8MMA_AtomIJNS4_4SM904GMMA26MMA_64x128x16_F32F16F16_SSILNSO_5MajorE0ELSQ_0ELNSO_7ScaleInE1ELSR_1EEEEEENS4_6LayoutINS5_IJNSA_ILi2EEESC_SC_EEENS5_IJSC_NSA_ILi0EEESX_EEEEENS5_IJNS4_10UnderscoreES10_S10_EEEEENS4_13SM90_TMA_LOADENS4_14ComposedLayoutINS4_7SwizzleILi3ELi4ELi3EEENS4_18smem_ptr_flag_bitsILi16EEENSU_INS5_IJNSA_ILi8EEESH_EEENS5_IJSH_SC_EEEEEEEvNS4_8identityENS4_23SM90_TMA_LOAD_MULTICASTES1D_vS1E_EENS_8epilogue10collective6detail29Sm90TmaWarpSpecializedAdapterINS1I_15DefaultEpilogueISJ_SK_SK_NS1H_6thread17LinearCombinationISJ_Li1EffLNS1M_9ScaleType4KindE0ELNS_15FloatRoundStyleE2ESJ_EENS1_15EpilogueDefaultEEEEEvvEEEEvNT_6ParamsE,@"STO_CUDA_ENTRY STV_DEFAULT"
_ZN7cutlass13device_kernelINS_4gemm6kernel13GemmUniversalIN4cute5tupleIJiiiiEEENS1_10collective13CollectiveMmaINS1_34MainloopSm90TmaGmmaWarpSpecializedILi5ENS5_IJNS4_1CILi4EEENSA_ILi1EEESC_EEENS1_35KernelTmaWarpSpecializedCooperativeEEENS5_IJNSA_ILi128EEESG_NSA_ILi64EEEEEENS_6half_tENS5_IJlSC_lEEESJ_SK_NS4_8TiledMMAINS4_8MMA_AtomIJNS4_4SM904GMMA26MMA_64x128x16_F32F16F16_SSILNSO_5MajorE0ELSQ_0ELNSO_7ScaleInE1ELSR_1EEEEEENS4_6LayoutINS5_IJNSA_ILi2EEESC_SC_EEENS5_IJSC_NSA_ILi0EEESX_EEEEENS5_IJNS4_10UnderscoreES10_S10_EEEEENS4_13SM90_TMA_LOADENS4_14ComposedLayoutINS4_7SwizzleILi3ELi4ELi3EEENS4_18smem_ptr_flag_bitsILi16EEENSU_INS5_IJNSA_ILi8EEESH_EEENS5_IJSH_SC_EEEEEEEvNS4_8identityENS4_23SM90_TMA_LOAD_MULTICASTES1D_vS1E_EENS_8epilogue10collective6detail29Sm90TmaWarpSpecializedAdapterINS1I_15DefaultEpilogueISJ_SK_SK_NS1H_6thread17LinearCombinationISJ_Li1EffLNS1M_9ScaleType4KindE0ELNS_15FloatRoundStyleE2ESJ_EENS1_15EpilogueDefaultEEEEEvvEEEEvNT_6ParamsE:
[----:B------:R-:W0:Y:S01]  /*0000*/  LDC R1, c[0x0][0x28] ;  /* 0x00000a00ff017b82 */ /* 0x000e220000000800 */
[----:B------:R-:W1:Y:S01]  /*0010*/  S2R R95, SR_TID.X ;  /* 0x00000000005f7919 */ /* 0x000e620000002100 */
[----:B------:R-:W-:Y:S01]  /*0020*/  ELECT P0, URZ, PT ;  /* 0x00000000003f782f */ /* 0x000fe20003800000 */
[----:B------:R-:W-:Y:S01]  /*0030*/  BSSY B0, `(.L_x_0) ;  /* 0x000000f000007945 */ /* 0x000fe20003800000 */
[--C-:B-1----:R-:W-:Y:S02]  /*0040*/  SHF.R.U32.HI R0, RZ, 0x5, R95.reuse ;  /* 0x00000005ff007819 */ /* 0x102fe4000001165f */
[----:B------:R-:W-:-:S03]  /*0050*/  SHF.R.U32.HI R7, RZ, 0x7, R95 ;  /* 0x00000007ff077819 */ /* 0x000fc6000001165f */
[----:B------:R-:W1:Y:S04]  /*0060*/  SHFL.IDX PT, R3, R0, RZ, 0x1f ;  /* 0x00001fff00037589 */ /* 0x000e6800000e0000 */
[----:B------:R2:W3:Y:S01]  /*0070*/  SHFL.IDX PT, R2, R7, RZ, 0x1f ;  /* 0x00001fff07027589 */ /* 0x0004e200000e0000 */
[----:B-1----:R-:W-:-:S13]  /*0080*/  ISETP.NE.OR P0, PT, R3, RZ, !P0 ;  /* 0x000000ff0300720c */ /* 0x002fda0004705670 */
[----:B0-23--:R-:W-:Y:S05]  /*0090*/  @P0 BRA `(.L_x_1) ;  /* 0x0000000000200947 */ /* 0x00dfea0003800000 */
[----:B------:R-:W-:Y:S02]  /*00a0*/  ULDC.64 UR4, c[0x0][0x198] ;  /* 0x0000660000047ab9 */ /* 0x000fe40000000a00 */
[----:B------:R-:W-:Y:S02]  /*00b0*/  UIADD3 UR6, UP0, UR4, 0xf0, URZ ;  /* 0x000000f004067890 */ /* 0x000fe4000ff1e03f */
[----:B------:R-:W-:Y:S02]  /*00c0*/  UIADD3 UR4, UP1, UR4, 0x1f0, URZ ;  /* 0x000001f004047890 */ /* 0x000fe4000ff3e03f */
[----:B------:R-:W-:Y:S02]  /*00d0*/  UIADD3.X UR7, URZ, UR5, URZ, UP0, !UPT ;  /* 0x000000053f077290 */ /* 0x000fe400087fe43f */
[----:B------:R-:W-:-:S07]  /*00e0*/  UIADD3.X UR5, URZ, UR5, URZ, UP1, !UPT ;  /* 0x000000053f057290 */ /* 0x000fce0008ffe43f */
[----:B------:R0:W-:Y:S02]  /*00f0*/  UTMACCTL.PF [UR6] ;  /* 0x00000000060079b9 */ /* 0x0001e40008040000 */
[----:B------:R0:W-:Y:S02]  /*0100*/  UTMACCTL.PF [UR4] ;  /* 0x00000000040079b9 */ /* 0x0001e40008040000 */
[----:B0-----:R-:W-:Y:S01]  /*0110*/  NOP ;  /* 0x0000000000007918 */ /* 0x001fe20000000000 */
.L_x_1:
[----:B------:R-:W-:Y:S05]  /*0120*/  BSYNC B0 ;  /* 0x0000000000007941 */ /* 0x000fea0003800000 */
.L_x_0:
[----:B------:R-:W0:Y:S01]  /*0130*/  SHFL.IDX PT, R5, R0, RZ, 0x1f ;  /* 0x00001fff00057589 */ /* 0x000e2200000e0000 */
[----:B------:R-:W-:-:S04]  /*0140*/  SHF.R.S32.HI R4, RZ, 0x1f, R95 ;  /* 0x0000001fff047819 */ /* 0x000fc8000001145f */
[----:B------:R-:W-:Y:S02]  /*0150*/  LEA.HI R4, R4, R95, RZ, 0x7 ;  /* 0x0000005f04047211 */ /* 0x000fe400078f38ff */
[----:B0-----:R-:W-:-:S13]  /*0160*/  ISETP.NE.AND P0, PT, R5, RZ, PT ;  /* 0x000000ff0500720c */ /* 0x001fda0003f05270 */
[----:B------:R-:W-:Y:S05]  /*0170*/  @P0 BRA `(.L_x_2) ;  /* 0x0000000000600947 */ /* 0x000fea0003800000 */
[----:B------:R-:W0:Y:S01]  /*0180*/  S2UR UR8, SR_CgaCtaId ;  /* 0x00000000000879c3 */ /* 0x000e220000008800 */
[----:B------:R-:W-:Y:S01]  /*0190*/  UMOV UR4, 0x400 ;  /* 0x0000040000047882 */ /* 0x000fe20000000000 */
[----:B------:R-:W-:Y:S01]  /*01a0*/  UMOV UR5, 0x1 ;  /* 0x0000000100057882 */ /* 0x000fe20000000000 */
[----:B------:R-:W-:Y:S01]  /*01b0*/  UMOV UR6, 0x8 ;  /* 0x0000000800067882 */ /* 0x000fe20000000000 */
[----:B------:R-:W-:Y:S01]  /*01c0*/  ELECT P0, URZ, PT ;  /* 0x00000000003f782f */ /* 0x000fe20003800000 */
[----:B------:R-:W-:-:S04]  /*01d0*/  UIADD3 UR6, -UR6, 0x100000, URZ ;  /* 0x0010000006067890 */ /* 0x000fc8000fffe13f */
[----:B------:R-:W-:Y:S02]  /*01e0*/  USHF.L.U32 UR7, UR6, 0xb, URZ ;  /* 0x0000000b06077899 */ /* 0x000fe4000800063f */
[----:B------:R-:W-:Y:S02]  /*01f0*/  USHF.L.U32 UR6, UR6, 0x1, URZ ;  /* 0x0000000106067899 */ /* 0x000fe4000800063f */
[----:B0-----:R-:W-:Y:S02]  /*0200*/  ULEA UR8, UR8, UR4, 0x18 ;  /* 0x0000000408087291 */ /* 0x001fe4000f8ec03f */
[----:B------:R-:W-:-:S04]  /*0210*/  UIADD3 UR4, -UR5, 0x100000, URZ ;  /* 0x0010000005047890 */ /* 0x000fc8000fffe13f */
[----:B------:R-:W-:Y:S02]  /*0220*/  USHF.L.U32 UR5, UR4, 0xb, URZ ;  /* 0x0000000b04057899 */ /* 0x000fe4000800063f */
[----:B------:R-:W-:Y:S01]  /*0230*/  USHF.L.U32 UR4, UR4, 0x1, URZ ;  /* 0x0000000104047899 */ /* 0x000fe2000800063f */
[----:B------:R-:W0:Y:S11]  /*0240*/  FENCE.VIEW.ASYNC.S ;  /* 0x00000000000073c6 */ /* 0x000e360000000000 */
[----:B0-----:R0:W1:Y:S01]  /*0250*/  SYNCS.EXCH.64 URZ, [UR8], UR4 ;  /* 0x00000004083f75b2 */ /* 0x0010620008000100 */
[----:B------:R0:W2:Y:S01]  /*0260*/  SYNCS.EXCH.64 URZ, [UR8+0x28], UR6 ;  /* 0x00002806083f75b2 */ /* 0x0000a20008000100 */
[----:B------:R0:W3:Y:S01]  /*0270*/  SYNCS.EXCH.64 URZ, [UR8+0x8], UR4 ;  /* 0x00000804083f75b2 */ /* 0x0000e20008000100 */
[----:B------:R0:W4:Y:S01]  /*0280*/  SYNCS.EXCH.64 URZ, [UR8+0x30], UR6 ;  /* 0x00003006083f75b2 */ /* 0x0001220008000100 */
[----:B------:R0:W0:Y:S01]  /*0290*/  SYNCS.EXCH.64 URZ, [UR8+0x10], UR4 ;  /* 0x00001004083f75b2 */ /* 0x0000220008000100 */
[----:B------:R0:W0:Y:S01]  /*02a0*/  SYNCS.EXCH.64 URZ, [UR8+0x38], UR6 ;  /* 0x00003806083f75b2 */ /* 0x0000220008000100 */
[----:B------:R0:W0:Y:S01]  /*02b0*/  SYNCS.EXCH.64 URZ, [UR8+0x18], UR4 ;  /* 0x00001804083f75b2 */ /* 0x0000220008000100 */
[----:B------:R0:W0:Y:S01]  /*02c0*/  SYNCS.EXCH.64 URZ, [UR8+0x40], UR6 ;  /* 0x00004006083f75b2 */ /* 0x0000220008000100 */
[----:B------:R0:W0:Y:S01]  /*02d0*/  SYNCS.EXCH.64 URZ, [UR8+0x20], UR4 ;  /* 0x00002004083f75b2 */ /* 0x0000220008000100 */
[----:B------:R0:W0:Y:S01]  /*02e0*/  SYNCS.EXCH.64 URZ, [UR8+0x48], UR6 ;  /* 0x00004806083f75b2 */ /* 0x0000220008000100 */
[----:B------:R-:W-:Y:S01]  /*02f0*/  NOP ;  /* 0x0000000000007918 */ /* 0x000fe20000000000 */
.L_x_2:
[----:B0-----:R-:W0:Y:S01]  /*0300*/  S2UR UR8, SR_CTAID.X ;  /* 0x00000000000879c3 */ /* 0x001e220000002500 */
[----:B------:R-:W-:Y:S01]  /*0310*/  LOP3.LUT R4, R4, 0xffffff80, RZ, 0xc0, !PT ;  /* 0xffffff8004047812 */ /* 0x000fe200078ec0ff */
[----:B------:R-:W5:Y:S01]  /*0320*/  SHFL.IDX PT, R0, R0, RZ, 0x1f ;  /* 0x00001fff00007589 */ /* 0x000f6200000e0000 */
[----:B------:R-:W-:Y:S01]  /*0330*/  SHF.R.S32.HI R10, RZ, 0x1f, R5 ;  /* 0x0000001fff0a7819 */ /* 0x000fe20000011405 */
[----:B------:R-:W-:Y:S01]  /*0340*/  ULDC UR4, c[0x0][0x150] ;  /* 0x0000540000047ab9 */ /* 0x000fe20000000800 */
[----:B------:R-:W-:Y:S01]  /*0350*/  ELECT P0, URZ, PT ;  /* 0x00000000003f782f */ /* 0x000fe20003800000 */
[----:B------:R-:W-:Y:S01]  /*0360*/  IMAD.IADD R8, R95, 0x1, -R4 ;  /* 0x000000015f087824 */ /* 0x000fe200078e0a04 */
[----:B------:R-:W-:Y:S01]  /*0370*/  LEA.HI R10, R10, R5, RZ, 0x2 ;  /* 0x000000050a0a7211 */ /* 0x000fe200078f10ff */
[----:B------:R-:W1:Y:S01]  /*0380*/  S2R R4, SR_CTAID.Y ;  /* 0x0000000000047919 */ /* 0x000e620000002600 */
[----:B------:R-:W2:Y:S01]  /*0390*/  LDC R12, c[0x0][0x144] ;  /* 0x00005100ff0c7b82 */ /* 0x000ea20000000800 */
[----:B------:R-:W-:Y:S01]  /*03a0*/  NOP ;  /* 0x0000000000007918 */ /* 0x000fe20000000000 */
[----:B------:R-:W-:Y:S01]  /*03b0*/  SHF.R.S32.HI R9, RZ, 0x1f, R8 ;  /* 0x0000001fff097819 */ /* 0x000fe20000011408 */
[----:B------:R-:W-:Y:S01]  /*03c0*/  NOP ;  /* 0x0000000000007918 */ /* 0x000fe20000000000 */
[----:B------:R-:W-:Y:S01]  /*03d0*/  LOP3.LUT R10, R10, 0x3ffffffc, RZ, 0xc0, !PT ;  /* 0x3ffffffc0a0a7812 */ /* 0x000fe200078ec0ff */
[----:B------:R-:W-:Y:S01]  /*03e0*/  IMAD.MOV.U32 R22, RZ, RZ, 0x1 ;  /* 0x00000001ff167424 */ /* 0x000fe200078e00ff */
[----:B------:R-:W-:-:S02]  /*03f0*/  LEA.HI R9, R9, R8, RZ, 0x3 ;  /* 0x0000000809097211 */ /* 0x000fc400078f18ff */
[----:B------:R-:W3:Y:S01]  /*0400*/  LDC R13, c[0x0][0x140] ;  /* 0x00005000ff0d7b82 */ /* 0x000ee20000000800 */
[----:B------:R-:W-:Y:S01]  /*0410*/  IMAD.IADD R10, R5, 0x1, -R10 ;  /* 0x00000001050a7824 */ /* 0x000fe200078e0a0a */
[--C-:B------:R-:W-:Y:S02]  /*0420*/  SHF.R.S32.HI R6, RZ, 0x3, R9.reuse ;  /* 0x00000003ff067819 */ /* 0x100fe40000011409 */
[----:B------:R-:W-:Y:S02]  /*0430*/  SHF.R.S32.HI R9, RZ, 0x1f, R9 ;  /* 0x0000001fff097819 */ /* 0x000fe40000011409 */
[----:B------:R-:W-:Y:S02]  /*0440*/  ISETP.NE.AND P3, PT, R2, RZ, PT ;  /* 0x000000ff0200720c */ /* 0x000fe40003f65270 */
[----:B0-----:R-:W-:Y:S02]  /*0450*/  I2FP.F32.U32 R11, UR8 ;  /* 0x00000008000b7c45 */ /* 0x001fe40008201000 */
[----:B------:R-:W-:-:S02]  /*0460*/  LEA.HI R9, R9, R6, RZ, 0x2 ;  /* 0x0000000609097211 */ /* 0x000fc400078f10ff */
[----:B-----5:R-:W-:Y:S01]  /*0470*/  ISETP.NE.OR P0, PT, R0, RZ, !P0 ;  /* 0x000000ff0000720c */ /* 0x020fe20004705670 */
[----:B------:R-:W-:Y:S01]  /*0480*/  FMUL R11, R11, UR4 ;  /* 0x000000040b0b7c20 */ /* 0x000fe20008400000 */
[----:B------:R-:W-:Y:S01]  /*0490*/  LOP3.LUT R9, R9, 0xfffffffc, RZ, 0xc0, !PT ;  /* 0xfffffffc09097812 */ /* 0x000fe200078ec0ff */
[----:B------:R-:W-:Y:S01]  /*04a0*/  ULDC UR4, c[0x0][0x154] ;  /* 0x0000550000047ab9 */ /* 0x000fe20000000800 */
[----:B------:R-:W-:-:S03]  /*04b0*/  SHF.R.S32.HI R0, RZ, 0x1f, R3 ;  /* 0x0000001fff007819 */ /* 0x000fc60000011403 */
[----:B------:R-:W0:Y:S01]  /*04c0*/  F2I.U32.TRUNC.NTZ R11, R11 ;  /* 0x0000000b000b7305 */ /* 0x000e22000020f000 */
[----:B------:R-:W-:Y:S01]  /*04d0*/  IMAD.IADD R9, R6, 0x1, -R9 ;  /* 0x0000000106097824 */ /* 0x000fe200078e0a09 */
[----:B------:R-:W-:-:S03]  /*04e0*/  LEA.HI R0, R0, R3, RZ, 0x2 ;  /* 0x0000000300007211 */ /* 0x000fc600078f10ff */
[----:B------:R-:W-:Y:S01]  /*04f0*/  IMAD R10, R10, 0x4, R9 ;  /* 0x000000040a0a7824 */ /* 0x000fe200078e0209 */
[----:B------:R-:W-:Y:S01]  /*0500*/  VOTEU.ALL UP0, P0 ;  /* 0x00000000003f7886 */ /* 0x000fe20000000000 */
[----:B------:R-:W-:Y:S01]  /*0510*/  LOP3.LUT R0, R0, 0xfffffffc, RZ, 0xc0, !PT ;  /* 0xfffffffc00007812 */ /* 0x000fe200078ec0ff */
[----:B------:R-:W-:Y:S01]  /*0520*/  VOTEU.ALL UP1, P0 ;  /* 0x00000000003f7886 */ /* 0x000fe20000020000 */
[C---:B------:R-:W-:Y:S01]  /*0530*/  IMAD.SHL.U32 R19, R10.reuse, 0x4, RZ ;  /* 0x000000040a137824 */ /* 0x040fe200078e00ff */
[----:B------:R-:W-:Y:S01]  /*0540*/  SHF.R.S32.HI R9, RZ, 0x1f, R10 ;  /* 0x0000001fff097819 */ /* 0x000fe2000001140a */
[----:B------:R-:W5:Y:S01]  /*0550*/  @!UP0 S2UR UR7, SR_CgaCtaId ;  /* 0x00000000000789c3 */ /* 0x000f620000008800 */
[----:B------:R-:W-:Y:S01]  /*0560*/  IMAD.IADD R3, R3, 0x1, -R0 ;  /* 0x0000000103037824 */ /* 0x000fe200078e0a00 */
[----:B------:R-:W-:Y:S01]  /*0570*/  @!UP0 UMOV UR6, 0x400 ;  /* 0x0000040000068882 */ /* 0x000fe20000000000 */
[----:B------:R-:W-:Y:S01]  /*0580*/  LEA.HI R9, R9, R10, RZ, 0x2 ;  /* 0x0000000a09097211 */ /* 0x000fe200078f10ff */
[----:B0-----:R-:W-:Y:S01]  /*0590*/  IMAD.MOV R15, RZ, RZ, -R11 ;  /* 0x000000ffff0f7224 */ /* 0x001fe200078e0a0b */
[----:B------:R-:W-:-:S02]  /*05a0*/  LOP3.LUT R19, R10, 0xc, R19, 0x78, !PT ;  /* 0x0000000c0a137812 */ /* 0x000fc400078e7813 */
[----:B------:R-:W-:Y:S01]  /*05b0*/  LOP3.LUT R11, R9, 0xfffffffc, RZ, 0xc0, !PT ;  /* 0xfffffffc090b7812 */ /* 0x000fe200078ec0ff */
[----:B--2---:R-:W-:Y:S01]  /*05c0*/  IMAD R6, R12, R15, UR8 ;  /* 0x000000080c067e24 */ /* 0x004fe2000f8e020f */
[----:B-1----:R-:W-:Y:S01]  /*05d0*/  I2FP.F32.U32 R12, R4 ;  /* 0x00000004000c7245 */ /* 0x002fe20000201000 */
[----:B------:R-:W0:Y:S01]  /*05e0*/  LDC R9, c[0x0][0x148] ;  /* 0x00005200ff097b82 */ /* 0x000e220000000800 */
[----:B------:R-:W-:Y:S01]  /*05f0*/  ISETP.NE.AND P1, PT, R3, 0x3, PT ;  /* 0x000000030300780c */ /* 0x000fe20003f25270 */
[----:B------:R-:W-:Y:S01]  /*0600*/  IMAD.IADD R11, R10, 0x1, -R11 ;  /* 0x000000010a0b7824 */ /* 0x000fe200078e0a0b */
[----:B---3--:R-:W-:Y:S01]  /*0610*/  ISETP.EQ.U32.AND P2, PT, R13, 0x1, PT ;  /* 0x000000010d00780c */ /* 0x008fe20003f42070 */
[----:B------:R-:W-:Y:S01]  /*0620*/  FMUL R12, R12, UR4 ;  /* 0x000000040c0c7c20 */ /* 0x000fe20008400000 */
[----:B------:R-:W-:Y:S01]  /*0630*/  UMOV UR4, 0x20 ;  /* 0x0000002000047882 */ /* 0x000fe20000000000 */
[----:B------:R-:W-:Y:S01]  /*0640*/  ISETP.EQ.OR P1, PT, R3, RZ, !P1 ;  /* 0x000000ff0300720c */ /* 0x000fe20004f22670 */
[----:B------:R-:W-:-:S04]  /*0650*/  @!UP0 UIADD3 UR4, -UR4, 0x100000, URZ ;  /* 0x0010000004048890 */ /* 0x000fc8000fffe13f */
[----:B------:R-:W-:Y:S02]  /*0660*/  @!UP0 USHF.L.U32 UR5, UR4, 0xb, URZ ;  /* 0x0000000b04058899 */ /* 0x000fe4000800063f */
[----:B------:R-:W-:Y:S01]  /*0670*/  @!UP0 USHF.L.U32 UR4, UR4, 0x1, URZ ;  /* 0x0000000104048899 */ /* 0x000fe2000800063f */
[----:B------:R-:W-:Y:S01]  /*0680*/  ISETP.NE.AND P4, PT, R11, R6, PT ;  /* 0x000000060b00720c */ /* 0x000fe20003f85270 */
[----:B------:R-:W1:Y:S01]  /*0690*/  F2I.U32.TRUNC.NTZ R12, R12 ;  /* 0x0000000c000c7305 */ /* 0x000e62000020f000 */
[----:B------:R-:W-:Y:S01]  /*06a0*/  ISETP.EQ.AND P1, PT, R2, RZ, P1 ;  /* 0x000000ff0200720c */ /* 0x000fe20000f22270 */
[----:B-----5:R-:W-:-:S03]  /*06b0*/  @!UP0 ULEA UR6, UR7, UR6, 0x18 ;  /* 0x0000000607068291 */ /* 0x020fc6000f8ec03f */
[----:B------:R-:W-:Y:S01]  /*06c0*/  SEL R18, RZ, 0x1, !P1 ;  /* 0x00000001ff127807 */ /* 0x000fe20004800000 */
[----:B------:R-:W-:Y:S01]  /*06d0*/  VOTEU.ALL UP0, P0 ;  /* 0x00000000003f7886 */ /* 0x000fe20000000000 */
[----:B------:R-:W-:Y:S01]  /*06e0*/  LOP3.LUT P0, RZ, R8, 0x7, RZ, 0xc0, !PT ;  /* 0x0000000708ff7812 */ /* 0x000fe2000780c0ff */
[----:B------:R-:W-:-:S04]  /*06f0*/  VIADD R8, R2, 0xffffffff ;  /* 0xffffffff02087836 */ /* 0x000fc80000000000 */
[----:B------:R-:W-:Y:S02]  /*0700*/  @P4 SHF.R.S32.HI R0, RZ, 0x1f, R19 ;  /* 0x0000001fff004819 */ /* 0x000fe40000011413 */
[----:B------:R-:W-:Y:S01]  /*0710*/  ISETP.LT.U32.AND P0, PT, R19, 0x4, !P0 ;  /* 0x000000041300780c */ /* 0x000fe20004701070 */
[----:B-1----:R-:W-:Y:S01]  /*0720*/  IMAD.MOV R23, RZ, RZ, -R12 ;  /* 0x000000ffff177224 */ /* 0x002fe200078e0a0c */
[----:B------:R-:W-:Y:S01]  /*0730*/  @P4 LEA.HI R0, R0, R19, RZ, 0x2 ;  /* 0x0000001300004211 */ /* 0x000fe200078f10ff */
[----:B------:R-:W1:Y:S02]  /*0740*/  FENCE.VIEW.ASYNC.S ;  /* 0x00000000000073c6 */ /* 0x000e640000000000 */
[----:B-1----:R1:W2:Y:S01]  /*0750*/  @!UP0 SYNCS.EXCH.64 URZ, [UR6+0x60], UR4 ;  /* 0x00006004063f85b2 */ /* 0x0022a20008000100 */
[----:B------:R-:W-:Y:S01]  /*0760*/  ISETP.GE.U32.AND P6, PT, R8, 0x2, PT ;  /* 0x000000020800780c */ /* 0x000fe20003fc6070 */
[----:B0-----:R-:W-:Y:S01]  /*0770*/  IMAD R11, R9, R23, R4 ;  /* 0x00000017090b7224 */ /* 0x001fe200078e0204 */
[----:B------:R-:W-:-:S02]  /*0780*/  @P4 SHF.R.S32.HI R0, RZ, 0x2, R0 ;  /* 0x00000002ff004819 */ /* 0x000fc40000011400 */
[----:B------:R-:W-:Y:S02]  /*0790*/  SEL R18, R18, 0x2, P6 ;  /* 0x0000000212127807 */ /* 0x000fe40003000000 */
[----:B------:R-:W-:Y:S02]  /*07a0*/  @P4 ISETP.NE.AND P5, PT, R0, R11, PT ;  /* 0x0000000b0000420c */ /* 0x000fe40003fa5270 */
[----:B------:R-:W-:Y:S02]  /*07b0*/  SEL R11, RZ, 0x1, !P0 ;  /* 0x00000001ff0b7807 */ /* 0x000fe40004000000 */
[----:B------:R-:W-:Y:S02]  /*07c0*/  @P4 SEL R22, RZ, 0x1, P5 ;  /* 0x00000001ff164807 */ /* 0x000fe40002800000 */
[----:B------:R-:W-:Y:S02]  /*07d0*/  LOP3.LUT R0, R95, 0x7f, RZ, 0xc0, !PT ;  /* 0x0000007f5f007812 */ /* 0x000fe400078ec0ff */
[----:B------:R-:W-:Y:S01]  /*07e0*/  LOP3.LUT R22, R22, R11, RZ, 0xc0, !PT ;  /* 0x0000000b16167212 */ /* 0x000fe200078ec0ff */
[----:B------:R1:W0:Y:S01]  /*07f0*/  @!UP1 SYNCS.EXCH.64 URZ, [UR6+0x68], UR4 ;  /* 0x00006804063f95b2 */ /* 0x0002220008000100 */
[----:B------:R-:W-:Y:S01]  /*0800*/  NOP ;  /* 0x0000000000007918 */ /* 0x000fe20000000000 */
[----:B-12---:R-:W-:Y:S05]  /*0810*/  @!P2 BRA `(.L_x_3) ;  /* 0x000000000008a947 */ /* 0x006fea0003800000 */
[----:B0---4-:R-:W-:Y:S01]  /*0820*/  UCGABAR_ARV ;  /* 0x00000000000079c7 */ /* 0x011fe20008000000 */
[----:B------:R-:W-:Y:S05]  /*0830*/  BRA `(.L_x_4) ;  /* 0x0000000000047947 */ /* 0x000fea0003800000 */
.L_x_3:
[----:B0---4-:R-:W-:Y:S01]  /*0840*/  NOP ;  /* 0x0000000000007918 */ /* 0x011fe20000000000 */
.L_x_4:
[----:B------:R-:W0:Y:S01]  /*0850*/  LDC R2, c[0x0][0x65c] ;  /* 0x00019700ff027b82 */ /* 0x000e220000000800 */
[----:B------:R-:W-:Y:S02]  /*0860*/  IMAD.U32 R10, RZ, RZ, UR8 ;  /* 0x00000008ff0a7e24 */ /* 0x000fe4000f8e00ff */
[----:B------:R-:W-:Y:S01]  /*0870*/  IMAD.MOV.U32 R11, RZ, RZ, RZ ;  /* 0x000000ffff0b7224 */ /* 0x000fe200078e00ff */
[----:B0-----:R-:W-:-:S04]  /*0880*/  ISETP.NE.AND P1, PT, R2, 0x1, PT ;  /* 0x000000010200780c */ /* 0x001fc80003f25270 */
[----:B------:R-:W-:-:S09]  /*0890*/  P2R R5, PR, RZ, 0x2 ;  /* 0x00000002ff057803 */ /* 0x000fd20000000000 */
[----:B------:R-:W0:Y:S01]  /*08a0*/  @P1 LDC R17, c[0x0][0x10] ;  /* 0x00000400ff111b82 */ /* 0x000e220000000800 */
[----:B------:R-:W-:Y:S02]  /*08b0*/  @P1 IMAD.MOV.U32 R5, RZ, RZ, RZ ;  /* 0x000000ffff051224 */ /* 0x000fe400078e00ff */
[----:B------:R-:W-:-:S05]  /*08c0*/  @P1 IMAD.MOV.U32 R15, RZ, RZ, RZ ;  /* 0x000000ffff0f1224 */ /* 0x000fca00078e00ff */
[----:B------:R-:W1:Y:S01]  /*08d0*/  @!P1 LDC R13, c[0x0][0xc] ;  /* 0x00000300ff0d9b82 */ /* 0x000e620000000800 */
[----:B------:R-:W-:Y:S01]  /*08e0*/  ULDC UR4, c[0x0][0xc] ;  /* 0x0000030000047ab9 */ /* 0x000fe20000000800 */
[----:B------:R-:W-:Y:S01]  /*08f0*/  ULDC UR5, c[0x0][0x10] ;  /* 0x0000040000057ab9 */ /* 0x000fe20000000800 */
[----:B------:R-:W-:Y:S01]  /*0900*/  ULDC UR6, c[0x0][0x14] ;  /* 0x0000050000067ab9 */ /* 0x000fe20000000800 */
[----:B------:R-:W-:-:S04]  /*0910*/  UIMAD.WIDE.U32 UR4, UR4, UR5, URZ ;  /* 0x00000005040472a5 */ /* 0x000fc8000f8e003f */
[----:B------:R-:W-:Y:S02]  /*0920*/  UIMAD.WIDE.U32 UR36, UR4, UR6, URZ ;  /* 0x00000006042472a5 */ /* 0x000fe4000f8e003f */
[----:B------:R-:W-:-:S04]  /*0930*/  UIMAD UR42, UR5, UR6, URZ ;  /* 0x00000006052a72a4 */ /* 0x000fc8000f8e023f */
[----:B------:R-:W-:Y:S01]  /*0940*/  UIADD3 UR42, UR37, UR42, URZ ;  /* 0x0000002a252a7290 */ /* 0x000fe2000fffe03f */
[----:B0-----:R-:W-:-:S04]  /*0950*/  @P1 IMAD.WIDE.U32 R16, R17, UR8, R4 ;  /* 0x0000000811101c25 */ /* 0x001fc8000f8e0004 */
[----:B------:R-:W-:Y:S02]  /*0960*/  @P1 IMAD.IADD R17, R17, 0x1, R15 ;  /* 0x0000000111111824 */ /* 0x000fe400078e020f */
[----:B-1----:R-:W-:-:S04]  /*0970*/  @!P1 IMAD.WIDE.U32 R10, R4, R13, R10 ;  /* 0x0000000d040a9225 */ /* 0x002fc800078e000a */
[----:B------:R-:W-:Y:S02]  /*0980*/  @!P1 IMAD.MOV.U32 R16, RZ, RZ, R10 ;  /* 0x000000ffff109224 */ /* 0x000fe400078e000a */
[----:B------:R-:W-:Y:S01]  /*0990*/  @!P1 IMAD.MOV.U32 R17, RZ, RZ, R11 ;  /* 0x000000ffff119224 */ /* 0x000fe200078e000b */
[----:B------:R-:W-:Y:S06]  /*09a0*/  @!P2 BRA `(.L_x_5) ;  /* 0x00000000000ca947 */ /* 0x000fec0003800000 */
[----:B------:R-:W-:Y:S01]  /*09b0*/  UCGABAR_WAIT ;  /* 0x0000000000007dc7 */ /* 0x000fe20008000000 */
[----:B------:R-:W-:Y:S01]  /*09c0*/  CCTL.IVALL ;  /* 0x00000000ff00798f */ /* 0x000fe20002000000 */
[----:B------:R-:W-:Y:S05]  /*09d0*/  BRA `(.L_x_6) ;  /* 0x0000000000047947 */ /* 0x000fea0003800000 */
.L_x_5:
[----:B------:R-:W-:Y:S06]  /*09e0*/  BAR.SYNC.DEFER_BLOCKING 0x0 ;  /* 0x0000000000007b1d */ /* 0x000fec0000010000 */
.L_x_6:
[----:B------:R-:W-:Y:S05]  /*09f0*/  @!P3 BRA `(.L_x_7) ;  /* 0x0000005c00a8b947 */ /* 0x000fea0003800000 */
[----:B------:R-:W-:-:S13]  /*0a00*/  ISETP.GT.U32.AND P0, PT, R8, 0x1, PT ;  /* 0x000000010800780c */ /* 0x000fda0003f04070 */
[----:B------:R-:W-:Y:S05]  /*0a10*/  @P0 EXIT ;  /* 0x000000000000094d */ /* 0x000fea0003800000 */
[----:B------:R-:W-:Y:S01]  /*0a20*/  ULDC.64 UR4, c[0x0][0x650] ;  /* 0x0001940000047ab9 */ /* 0x000fe20000000a00 */
[----:B------:R-:W-:Y:S01]  /*0a30*/  PRMT R3, RZ, 0x7610, R3 ;  /* 0x00007610ff037816 */ /* 0x000fe20000000003 */
[----:B------:R-:W-:Y:S01]  /*0a40*/  IMAD.MOV.U32 R103, RZ, RZ, -0x1 ;  /* 0xffffffffff677424 */ /* 0x000fe200078e00ff */
[----:B------:R-:W-:Y:S01]  /*0a50*/  ISETP.GE.U32.AND P0, PT, R16, UR4, PT ;  /* 0x0000000410007c0c */ /* 0x000fe2000bf06070 */
[----:B------:R-:W-:Y:S02]  /*0a60*/  IMAD.MOV.U32 R100, RZ, RZ, -0x1 ;  /* 0xffffffffff647424 */ /* 0x000fe400078e00ff */
[----:B------:R-:W-:Y:S01]  /*0a70*/  IMAD.MOV.U32 R101, RZ, RZ, -0x1 ;  /* 0xffffffffff657424 */ /* 0x000fe200078e00ff */
[----:B------:R-:W-:-:S13]  /*0a80*/  ISETP.GE.U32.AND.EX P0, PT, R17, UR5, PT, P0 ;  /* 0x0000000511007c0c */ /* 0x000fda000bf06100 */
[----:B------:R-:W-:Y:S05]  /*0a90*/  @P0 BRA `(.L_x_8) ;  /* 0x0000000400280947 */ /* 0x000fea0003800000 */
[----:B------:R-:W0:Y:S01]  /*0aa0*/  LDC.64 R24, c[0x0][0x628] ;  /* 0x00018a00ff187b82 */ /* 0x000e220000000a00 */
[----:B------:R-:W-:Y:S02]  /*0ab0*/  IMAD.MOV.U32 R10, RZ, RZ, R16 ;  /* 0x000000ffff0a7224 */ /* 0x000fe400078e0010 */
[----:B------:R-:W-:-:S05]  /*0ac0*/  IMAD.MOV.U32 R11, RZ, RZ, R17 ;  /* 0x000000ffff0b7224 */ /* 0x000fca00078e0011 */
[----:B------:R-:W1:Y:S08]  /*0ad0*/  LDC R8, c[0x0][0x630] ;  /* 0x00018c00ff087b82 */ /* 0x000e700000000800 */
[----:B------:R-:W2:Y:S01]  /*0ae0*/  LDC.64 R26, c[0x0][0x620] ;  /* 0x00018800ff1a7b82 */ /* 0x000ea20000000a00 */
[----:B0-----:R-:W-:-:S04]  /*0af0*/  ISETP.NE.U32.AND P0, PT, R24, RZ, PT ;  /* 0x000000ff1800720c */ /* 0x001fc80003f05070 */
[----:B------:R-:W-:-:S13]  /*0b00*/  ISETP.NE.AND.EX P0, PT, R25, RZ, PT, P0 ;  /* 0x000000ff1900720c */ /* 0x000fda0003f05300 */
[----:B-12---:R-:W-:Y:S05]  /*0b10*/  @!P0 BRA `(.L_x_9) ;  /* 0x0000000000288947 */ /* 0x006fea0003800000 */
[----:B------:R-:W0:Y:S02]  /*0b20*/  LDC R3, c[0x0][0x634] ;  /* 0x00018d00ff037b82 */ /* 0x000e240000000800 */
[----:B0-----:R-:W-:-:S05]  /*0b30*/  IADD3 R3, P0, R16, R3, RZ ;  /* 0x0000000310037210 */ /* 0x001fca0007f1e0ff */
[----:B------:R-:W-:-:S04]  /*0b40*/  IMAD.X R21, RZ, RZ, R17, P0 ;  /* 0x000000ffff157224 */ /* 0x000fc800000e0611 */
[----:B------:R-:W-:-:S04]  /*0b50*/  IMAD.WIDE.U32 R10, R21, R24, RZ ;  /* 0x00000018150a7225 */ /* 0x000fc800078e00ff */
[----:B------:R-:W-:-:S04]  /*0b60*/  IMAD.WIDE.U32 R12, P0, R3, R25, R10 ;  /* 0x00000019030c7225 */ /* 0x000fc8000780000a */
[----:B------:R-:W-:-:S04]  /*0b70*/  IMAD.WIDE.U32 R10, R3, R24, RZ ;  /* 0x00000018030a7225 */ /* 0x000fc800078e00ff */
[----:B------:R-:W-:Y:S01]  /*0b80*/  IMAD.X R15, RZ, RZ, RZ, P0 ;  /* 0x000000ffff0f7224 */ /* 0x000fe200000e06ff */
[----:B------:R-:W-:Y:S01]  /*0b90*/  IADD3 RZ, P0, R11, R12, RZ ;  /* 0x0000000c0bff7210 */ /* 0x000fe20007f1e0ff */
[----:B------:R-:W-:-:S04]  /*0ba0*/  IMAD.MOV.U32 R14, RZ, RZ, R13 ;  /* 0x000000ffff0e7224 */ /* 0x000fc800078e000d */
[----:B------:R-:W-:-:S08]  /*0bb0*/  IMAD.WIDE.U32.X R10, R21, R25, R14, P0 ;  /* 0x00000019150a7225 */ /* 0x000fd000000e040e */
.L_x_9:
[----:B------:R-:W0:Y:S01]  /*0bc0*/  LDC.64 R30, c[0x0][0x640] ;  /* 0x00019000ff1e7b82 */ /* 0x000e220000000a00 */
[-CC-:B------:R-:W-:Y:S01]  /*0bd0*/  SHF.R.U64 R101, R10, R8.reuse, R11.reuse ;  /* 0x000000080a657219 */ /* 0x180fe2000000120b */
[----:B------:R-:W-:Y:S01]  /*0be0*/  IMAD R29, R9, R23, R4 ;  /* 0x00000017091d7224 */ /* 0x000fe200078e0204 */
[----:B------:R-:W-:Y:S01]  /*0bf0*/  SHF.R.U32.HI R3, RZ, R8, R11 ;  /* 0x00000008ff037219 */ /* 0x000fe2000001160b */
[----:B------:R-:W-:Y:S01]  /*0c00*/  IMAD.MOV.U32 R23, RZ, RZ, 0x1 ;  /* 0x00000001ff177424 */ /* 0x000fe200078e00ff */
[----:B------:R-:W-:-:S03]  /*0c10*/  IADD3 R5, P0, RZ, -R101, RZ ;  /* 0x80000065ff057210 */ /* 0x000fc60007f1e0ff */
[----:B------:R-:W1:Y:S02]  /*0c20*/  LDC R12, c[0x0][0x618] ;  /* 0x00018600ff0c7b82 */ /* 0x000e640000000800 */
[----:B------:R-:W-:Y:S02]  /*0c30*/  IMAD.X R3, RZ, RZ, ~R3, P0 ;  /* 0x000000ffff037224 */ /* 0x000fe400000e0e03 */
[----:B------:R-:W-:-:S04]  /*0c40*/  IMAD.WIDE.U32 R10, R5, R26, R16 ;  /* 0x0000001a050a7225 */ /* 0x000fc800078e0010 */
[----:B------:R-:W2:Y:S01]  /*0c50*/  LDC R20, c[0x0][0x608] ;  /* 0x00018200ff147b82 */ /* 0x000ea20000000800 */
[----:B------:R-:W-:Y:S02]  /*0c60*/  IMAD R8, R3, R26, RZ ;  /* 0x0000001a03087224 */ /* 0x000fe400078e02ff */
[----:B------:R-:W-:Y:S02]  /*0c70*/  IMAD.MOV.U32 R3, RZ, RZ, -0x1 ;  /* 0xffffffffff037424 */ /* 0x000fe400078e00ff */
[----:B------:R-:W-:-:S03]  /*0c80*/  IMAD R5, R5, R27, R8 ;  /* 0x0000001b05057224 */ /* 0x000fc600078e0208 */
[----:B------:R-:W3:Y:S01]  /*0c90*/  LDC R28, c[0x0][0x658] ;  /* 0x00019600ff1c7b82 */ /* 0x000ee20000000800 */
[----:B------:R-:W-:Y:S01]  /*0ca0*/  IMAD.IADD R5, R11, 0x1, R5 ;  /* 0x000000010b057824 */ /* 0x000fe200078e0205 */
[----:B0-----:R-:W-:-:S04]  /*0cb0*/  ISETP.NE.U32.AND P0, PT, R30, RZ, PT ;  /* 0x000000ff1e00720c */ /* 0x001fc80003f05070 */
[----:B------:R-:W-:Y:S02]  /*0cc0*/  ISETP.NE.AND.EX P0, PT, R31, RZ, PT, P0 ;  /* 0x000000ff1f00720c */ /* 0x000fe40003f05300 */
[----:B------:R-:W0:Y:S01]  /*0cd0*/  LDC R24, c[0x0][0x600] ;  /* 0x00018000ff187b82 */ /* 0x000e220000000800 */
[-CC-:B-1----:R-:W-:Y:S02]  /*0ce0*/  SHF.R.U64 R14, R10, R12.reuse, R5.reuse ;  /* 0x0000000c0a0e7219 */ /* 0x182fe40000001205 */
[----:B------:R-:W-:-:S05]  /*0cf0*/  SHF.R.U32.HI R5, RZ, R12, R5 ;  /* 0x0000000cff057219 */ /* 0x000fca0000011605 */
[----:B------:R-:W1:Y:S01]  /*0d00*/  LDC R15, c[0x0][0x648] ;  /* 0x00019200ff0f7b82 */ /* 0x000e620000000800 */
[-CC-:B--2---:R-:W-:Y:S02]  /*0d10*/  SHF.R.U64 R27, R14, R20.reuse, R5.reuse ;  /* 0x000000140e1b7219 */ /* 0x184fe40000001205 */
[----:B------:R-:W-:-:S05]  /*0d20*/  SHF.R.U32.HI R5, RZ, R20, R5 ;  /* 0x00000014ff057219 */ /* 0x000fca0000011605 */
[----:B------:R-:W2:Y:S01]  /*0d30*/  LDC R21, c[0x0][0x638] ;  /* 0x00018e00ff157b82 */ /* 0x000ea20000000800 */
[-CC-:B---3--:R-:W-:Y:S02]  /*0d40*/  SHF.R.U64 R20, R27, R28.reuse, R5.reuse ;  /* 0x0000001c1b147219 */ /* 0x188fe40000001205 */
[-C--:B------:R-:W-:Y:S02]  /*0d50*/  SHF.L.U32 R3, R3, R28.reuse, RZ ;  /* 0x0000001c03037219 */ /* 0x080fe400000006ff */
[----:B------:R-:W-:Y:S01]  /*0d60*/  SHF.R.U32.HI R5, RZ, R28, R5 ;  /* 0x0000001cff057219 */ /* 0x000fe20000011605 */
[----:B------:R-:W-:Y:S01]  /*0d70*/  IMAD.MOV.U32 R4, RZ, RZ, R20 ;  /* 0x000000ffff047224 */ /* 0x000fe200078e0014 */
[----:B------:R-:W-:Y:S01]  /*0d80*/  LOP3.LUT R12, RZ, R3, RZ, 0x33, !PT ;  /* 0x00000003ff0c7212 */ /* 0x000fe200078e33ff */
[----:B------:R-:W3:Y:S01]  /*0d90*/  LDC R25, c[0x0][0x610] ;  /* 0x00018400ff197b82 */ /* 0x000ee20000000800 */
[----:B------:R-:W-:Y:S05]  /*0da0*/  @!P0 BRA `(.L_x_10) ;  /* 0x0000000000288947 */ /* 0x000fea0003800000 */
[----:B------:R-:W4:Y:S02]  /*0db0*/  LDC R3, c[0x0][0x64c] ;  /* 0x00019300ff037b82 */ /* 0x000f240000000800 */
[----:B----4-:R-:W-:-:S05]  /*0dc0*/  IADD3 R3, P0, R20, R3, RZ ;  /* 0x0000000314037210 */ /* 0x010fca0007f1e0ff */
        /* <DEDUP_REMOVED lines=8> */
.L_x_10:
[----:B-1----:R-:W-:Y:S01]  /*0e50*/  SHF.R.U64 R4, R4, R15, R5 ;  /* 0x0000000f04047219 */ /* 0x002fe20000001205 */
[----:B0-----:R-:W-:Y:S01]  /*0e60*/  VIADD R5, R24, 0xffffffff ;  /* 0xffffffff18057836 */ /* 0x001fe20000000000 */
[----:B------:R-:W-:Y:S02]  /*0e70*/  SHF.L.U32 R3, R23, R28, RZ ;  /* 0x0000001c17037219 */ /* 0x000fe400000006ff */
[----:B------:R-:W-:Y:S01]  /*0e80*/  LOP3.LUT R12, R27, R12, RZ, 0xc0, !PT ;  /* 0x0000000c1b0c7212 */ /* 0x000fe200078ec0ff */
[----:B------:R-:W-:Y:S01]  /*0e90*/  IMAD.MOV R8, RZ, RZ, -R4 ;  /* 0x000000ffff087224 */ /* 0x000fe200078e0a04 */
[----:B------:R-:W-:Y:S02]  /*0ea0*/  SEL R6, R6, R29, !P1 ;  /* 0x0000001d06067207 */ /* 0x000fe40004800000 */
[----:B------:R-:W-:Y:S01]  /*0eb0*/  LOP3.LUT R5, R14, R5, RZ, 0xc0, !PT ;  /* 0x000000050e057212 */ /* 0x000fe200078ec0ff */
[----:B------:R-:W-:Y:S02]  /*0ec0*/  IMAD R9, R3, R4, R12 ;  /* 0x0000000403097224 */ /* 0x000fe400078e020c */
[----:B--2---:R-:W-:-:S02]  /*0ed0*/  IMAD R3, R8, R21, R20 ;  /* 0x0000001508037224 */ /* 0x004fc400078e0214 */
[----:B---3--:R-:W-:Y:S02]  /*0ee0*/  IMAD R6, R9, R25, R6 ;  /* 0x0000001909067224 */ /* 0x008fe400078e0206 */
[----:B------:R-:W-:Y:S02]  /*0ef0*/  IMAD R103, R3, R24, R5 ;  /* 0x0000001803677224 */ /* 0x000fe400078e0205 */
[----:B------:R-:W-:-:S03]  /*0f00*/  IMAD.MOV.U32 R4, RZ, RZ, 0x1 ;  /* 0x00000001ff047424 */ /* 0x000fc600078e00ff */
[----:B------:R-:W-:Y:S02]  /*0f10*/  SEL R100, R103, R6, !P1 ;  /* 0x0000000667647207 */ /* 0x000fe40004800000 */
[----:B------:R-:W-:Y:S02]  /*0f20*/  PRMT R3, R4, 0x7610, R3 ;  /* 0x0000761004037816 */ /* 0x000fe40000000003 */
[----:B------:R-:W-:-:S07]  /*0f30*/  SEL R103, R6, R103, !P1 ;  /* 0x0000006706677207 */ /* 0x000fce0004800000 */
.L_x_8:
[----:B------:R-:W-:-:S08]  /*0f40*/  NOP ;  /* 0x0000000000007918 */ /* 0x000fd00000000000 */
[----:B------:R-:W0:Y:S02]  /*0f50*/  USETMAXREG.TRY_ALLOC.CTAPOOL UP0, 0xe8 ;  /* 0x000000e8000079c8 */ /* 0x000e240008000600 */
[----:B0-----:R-:W-:-:S13]  /*0f60*/  PLOP3.LUT P0, PT, PT, PT, UP0, 0x80, 0x0 ;  /* 0x000000000000781c */ /* 0x001fda0003f0f008 */
[----:B------:R-:W-:Y:S05]  /*0f70*/  @!P0 BRA `(.L_x_8) ;  /* 0xfffffffc00f08947 */ /* 0x000fea000383ffff */
[----:B------:R-:W-:Y:S01]  /*0f80*/  ULDC.64 UR4, c[0x0][0x598] ;  /* 0x0001660000047ab9 */ /* 0x000fe20000000a00 */
[----:B------:R-:W-:Y:S01]  /*0f90*/  ULDC.64 UR38, c[0x0][0x208] ;  /* 0x0000820000267ab9 */ /* 0x000fe20000000a00 */
[----:B------:R-:W-:-:S04]  /*0fa0*/  ISETP.NE.U32.AND P0, PT, RZ, UR4, PT ;  /* 0x00000004ff007c0c */ /* 0x000fc8000bf05070 */
[----:B------:R-:W-:-:S13]  /*0fb0*/  ISETP.NE.AND.EX P0, PT, RZ, UR5, PT, P0 ;  /* 0x00000005ff007c0c */ /* 0x000fda000bf05300 */
[----:B------:R-:W-:Y:S05]  /*0fc0*/  @!P0 BRA `(.L_x_11) ;  /* 0x00000000001c8947 */ /* 0x000fea0003800000 */
[----:B------:R-:W0:Y:S02]  /*0fd0*/  LDC.64 R4, c[0x0][0x598] ;  /* 0x00016600ff047b82 */ /* 0x000e240000000a00 */
[----:B0-----:R-:W2:Y:S02]  /*0fe0*/  LDG.E.64 R4, desc[UR38][R4.64] ;  /* 0x0000002604047981 */ /* 0x001ea4000c1e1b00 */
[----:B--2---:R-:W-:-:S04]  /*0ff0*/  ISETP.NE.U32.AND P0, PT, R4, RZ, PT ;  /* 0x000000ff0400720c */ /* 0x004fc80003f05070 */
[----:B------:R-:W-:-:S13]  /*1000*/  ISETP.NE.AND.EX P0, PT, R5, RZ, PT, P0 ;  /* 0x000000ff0500720c */ /* 0x000fda0003f05300 */
[----:B------:R-:W-:Y:S05]  /*1010*/  @!P0 BRA `(.L_x_11) ;  /* 0x0000000000088947 */ /* 0x000fea0003800000 */
[----:B------:R0:W5:Y:S01]  /*1020*/  LD.E R23, desc[UR38][R4.64] ;  /* 0x0000002604177980 */ /* 0x000162000c101900 */
[----:B------:R-:W-:Y:S05]  /*1030*/  BRA `(.L_x_12) ;  /* 0x0000000000247947 */ /* 0x000fea0003800000 */
.L_x_11:
[----:B------:R-:W-:Y:S02]  /*1040*/  ULDC.64 UR4, c[0x0][0x588] ;  /* 0x0001620000047ab9 */ /* 0x000fe40000000a00 */
[----:B------:R-:W-:-:S04]  /*1050*/  ISETP.NE.U32.AND P0, PT, RZ, UR4, PT ;  /* 0x00000004ff007c0c */ /* 0x000fc8000bf05070 */
[----:B------:R-:W-:-:S13]  /*1060*/  ISETP.NE.AND.EX P0, PT, RZ, UR5, PT, P0 ;  /* 0x00000005ff007c0c */ /* 0x000fda000bf05300 */
[----:B------:R-:W-:Y:S05]  /*1070*/  @!P0 BRA `(.L_x_13) ;  /* 0x00000000000c8947 */ /* 0x000fea0003800000 */
[----:B------:R-:W0:Y:S02]  /*1080*/  LDC.64 R4, c[0x0][0x588] ;  /* 0x00016200ff047b82 */ /* 0x000e240000000a00 */
[----:B0-----:R1:W5:Y:S01]  /*1090*/  LDG.E R23, desc[UR38][R4.64] ;  /* 0x0000002604177981 */ /* 0x001362000c1e1900 */
[----:B------:R-:W-:Y:S05]  /*10a0*/  BRA `(.L_x_12) ;  /* 0x0000000000087947 */ /* 0x000fea0003800000 */
.L_x_13:
[----:B------:R-:W-:Y:S02]  /*10b0*/  ULDC UR4, c[0x0][0x580] ;  /* 0x0001600000047ab9 */ /* 0x000fe40000000800 */
[----:B------:R-:W-:-:S07]  /*10c0*/  IMAD.U32 R23, RZ, RZ, UR4 ;  /* 0x00000004ff177e24 */ /* 0x000fce000f8e00ff */
.L_x_12:
[----:B------:R-:W-:Y:S02]  /*10d0*/  ULDC.64 UR4, c[0x0][0x5a0] ;  /* 0x0001680000047ab9 */ /* 0x000fe40000000a00 */
[----:B------:R-:W-:-:S04]  /*10e0*/  ISETP.NE.U32.AND P0, PT, RZ, UR4, PT ;  /* 0x00000004ff007c0c */ /* 0x000fc8000bf05070 */
[----:B------:R-:W-:-:S13]  /*10f0*/  ISETP.NE.AND.EX P0, PT, RZ, UR5, PT, P0 ;  /* 0x00000005ff007c0c */ /* 0x000fda000bf05300 */
[----:B------:R-:W-:Y:S05]  /*1100*/  @!P0 BRA `(.L_x_14) ;  /* 0x00000000001c8947 */ /* 0x000fea0003800000 */
[----:B01----:R-:W0:Y:S02]  /*1110*/  LDC.64 R4, c[0x0][0x5a0] ;  /* 0x00016800ff047b82 */ /* 0x003e240000000a00 */
[----:B0-----:R-:W2:Y:S02]  /*1120*/  LDG.E.64 R4, desc[UR38][R4.64] ;  /* 0x0000002604047981 */ /* 0x001ea4000c1e1b00 */
[----:B--2---:R-:W-:-:S04]  /*1130*/  ISETP.NE.U32.AND P0, PT, R4, RZ, PT ;  /* 0x000000ff0400720c */ /* 0x004fc80003f05070 */
[----:B------:R-:W-:-:S13]  /*1140*/  ISETP.NE.AND.EX P0, PT, R5, RZ, PT, P0 ;  /* 0x000000ff0500720c */ /* 0x000fda0003f05300 */
[----:B------:R-:W-:Y:S05]  /*1150*/  @!P0 BRA `(.L_x_14) ;  /* 0x0000000000088947 */ /* 0x000fea0003800000 */
[----:B------:R0:W5:Y:S01]  /*1160*/  LD.E R90, desc[UR38][R4.64] ;  /* 0x00000026045a7980 */ /* 0x000162000c101900 */
[----:B------:R-:W-:Y:S05]  /*1170*/  BRA `(.L_x_15) ;  /* 0x0000000000247947 */ /* 0x000fea0003800000 */
.L_x_14:
[----:B------:R-:W-:Y:S02]  /*1180*/  ULDC.64 UR4, c[0x0][0x590] ;  /* 0x0001640000047ab9 */ /* 0x000fe40000000a00 */
[----:B------:R-:W-:-:S04]  /*1190*/  ISETP.NE.U32.AND P0, PT, RZ, UR4, PT ;  /* 0x00000004ff007c0c */ /* 0x000fc8000bf05070 */
[----:B------:R-:W-:-:S13]  /*11a0*/  ISETP.NE.AND.EX P0, PT, RZ, UR5, PT, P0 ;  /* 0x00000005ff007c0c */ /* 0x000fda000bf05300 */
[----:B------:R-:W-:Y:S05]  /*11b0*/  @!P0 BRA `(.L_x_16) ;  /* 0x00000000000c8947 */ /* 0x000fea0003800000 */
[----:B------:R-:W2:Y:S02]  /*11c0*/  LDC.64 R90, c[0x0][0x590] ;  /* 0x00016400ff5a7b82 */ /* 0x000ea40000000a00 */
[----:B--2---:R2:W5:Y:S01]  /*11d0*/  LDG.E R90, desc[UR38][R90.64] ;  /* 0x000000265a5a7981 */ /* 0x004562000c1e1900 */
[----:B------:R-:W-:Y:S05]  /*11e0*/  BRA `(.L_x_15) ;  /* 0x0000000000087947 */ /* 0x000fea0003800000 */
.L_x_16:
[----:B------:R-:W-:Y:S02]  /*11f0*/  ULDC UR4, c[0x0][0x584] ;  /* 0x0001610000047ab9 */ /* 0x000fe40000000800 */
[----:B------:R-:W-:-:S07]  /*1200*/  IMAD.U32 R90, RZ, RZ, UR4 ;  /* 0x00000004ff5a7e24 */ /* 0x000fce000f8e00ff */
.L_x_15:
[----:B------:R-:W-:-:S13]  /*1210*/  LOP3.LUT P0, RZ, R3, 0xff, RZ, 0xc0, !PT ;  /* 0x000000ff03ff7812 */ /* 0x000fda000780c0ff */
[----:B------:R-:W-:Y:S05]  /*1220*/  @!P0 EXIT ;  /* 0x000000000000894d */ /* 0x000fea0003800000 */
[----:B------:R-:W3:Y:S01]  /*1230*/  LDC R93, c[0x0][0x658] ;  /* 0x00019600ff5d7b82 */ /* 0x000ee20000000800 */
[----:B------:R-:W-:Y:S01]  /*1240*/  LOP3.LUT R7, R7, 0x1, RZ, 0xc0, !PT ;  /* 0x0000000107077812 */ /* 0x000fe200078ec0ff */
[----:B------:R-:W-:Y:S01]  /*1250*/  ULDC.64 UR6, c[0x0][0x288] ;  /* 0x0000a20000067ab9 */ /* 0x000fe20000000a00 */
[----:B------:R-:W-:Y:S01]  /*1260*/  SHF.R.U32.HI R3, RZ, 0x2, R95 ;  /* 0x00000002ff037819 */ /* 0x000fe2000001165f */
[----:B------:R-:W-:Y:S01]  /*1270*/  UIADD3 UR4, UR7, 0x3f, URZ ;  /* 0x0000003f07047890 */ /* 0x000fe2000fffe03f */
[----:B------:R-:W-:Y:S01]  /*1280*/  SHF.R.U32.HI R0, RZ, 0x1, R0 ;  /* 0x00000001ff007819 */ /* 0x000fe20000011600 */
[----:B------:R-:W-:Y:S01]  /*1290*/  IMAD.SHL.U32 R88, R7, 0x40, RZ ;  /* 0x0000004007587824 */ /* 0x000fe200078e00ff */
[----:B------:R-:W-:Y:S01]  /*12a0*/  LOP3.LUT R3, R3, 0x7, RZ, 0xc0, !PT ;  /* 0x0000000703037812 */ /* 0x000fe200078ec0ff */
[----:B------:R-:W4:Y:S01]  /*12b0*/  LDC.64 R8, c[0x0][0x5c8] ;  /* 0x00017200ff087b82 */ /* 0x000f220000000a00 */
[----:B------:R-:W-:Y:S01]  /*12c0*/  USHF.R.S32.HI UR5, URZ, 0x1f, UR4 ;  /* 0x0000001f3f057899 */ /* 0x000fe20008011404 */
[----:B------:R-:W-:Y:S01]  /*12d0*/  LOP3.LUT R0, R0, 0x30, RZ, 0xc0, !PT ;  /* 0x0000003000007812 */ /* 0x000fe200078ec0ff */
[----:B------:R-:W-:Y:S01]  /*12e0*/  IMAD.MOV.U32 R6, RZ, RZ, 0x1 ;  /* 0x00000001ff067424 */ /* 0x000fe200078e00ff */
[--C-:B------:R-:W-:Y:S01]  /*12f0*/  LOP3.LUT R88, R88, 0x40, R3.reuse, 0xe2, !PT ;  /* 0x0000004058587812 */ /* 0x100fe200078ee203 */
[----:B------:R-:W-:Y:S01]  /*1300*/  ULEA.HI UR5, UR5, UR4, URZ, 0x6 ;  /* 0x0000000405057291 */ /* 0x000fe2000f8f303f */
[-C--:B01----:R-:W-:Y:S01]  /*1310*/  IADD3 R4, RZ, -R0.reuse, -R3 ;  /* 0x80000000ff047210 */ /* 0x083fe20007ffe803 */
[----:B------:R-:W-:Y:S01]  /*1320*/  IMAD.U32 R5, RZ, RZ, UR6 ;  /* 0x00000006ff057e24 */ /* 0x000fe2000f8e00ff */
[----:B------:R-:W0:Y:S01]  /*1330*/  LDC R97, c[0x0][0x600] ;  /* 0x00018000ff617b82 */ /* 0x000e220000000800 */
[----:B------:R-:W-:Y:S01]  /*1340*/  LOP3.LUT R88, R88, R0, RZ, 0xfc, !PT ;  /* 0x0000000058587212 */ /* 0x000fe200078efcff */
[----:B------:R-:W-:Y:S01]  /*1350*/  IMAD.MOV.U32 R0, RZ, RZ, -0x1 ;  /* 0xffffffffff007424 */ /* 0x000fe200078e00ff */
[----:B------:R-:W-:Y:S01]  /*1360*/  USHF.R.S32.HI UR43, URZ, 0x6, UR5 ;  /* 0x000000063f2b7899 */ /* 0x000fe20008011405 */
[----:B------:R-:W-:Y:S01]  /*1370*/  LOP3.LUT R94, R95, 0x3, RZ, 0xc0, !PT ;  /* 0x000000035f5e7812 */ /* 0x000fe200078ec0ff */
[----:B------:R-:W-:Y:S01]  /*1380*/  IMAD R4, R7, -0x40, R4 ;  /* 0xffffffc007047824 */ /* 0x000fe200078e0204 */
[C---:B------:R-:W-:Y:S01]  /*1390*/  LOP3.LUT R96, R95.reuse, 0x80, RZ, 0xc0, !PT ;  /* 0x000000805f607812 */ /* 0x040fe200078ec0ff */
[----:B------:R-:W-:Y:S01]  /*13a0*/  UISETP.LT.AND UP0, UPT, UR43, 0x1, UPT ;  /* 0x000000012b00788c */ /* 0x000fe2000bf01270 */
[-C--:B---3--:R-:W-:Y:S01]  /*13b0*/  SHF.L.U32 R0, R0, R93.reuse, RZ ;  /* 0x0000005d00007219 */ /* 0x088fe200000006ff */
[----:B------:R-:W-:Y:S01]  /*13c0*/  ULDC UR4, c[0x0][0x284] ;  /* 0x0000a10000047ab9 */ /* 0x000fe20000000800 */
[----:B------:R-:W-:Y:S01]  /*13d0*/  IMAD R94, R94, -0x2, R5 ;  /* 0xfffffffe5e5e7824 */ /* 0x000fe200078e0205 */
[----:B------:R-:W-:Y:S01]  /*13e0*/  USEL UR44, UR43, 0x1, UP0 ;  /* 0x000000012b2c7887 */ /* 0x000fe20008000000 */
[----:B------:R-:W-:Y:S01]  /*13f0*/  SHF.L.U32 R93, R6, R93, RZ ;  /* 0x0000005d065d7219 */ /* 0x000fe200000006ff */
[----:B------:R-:W-:Y:S01]  /*1400*/  IMAD.SHL.U32 R95, R95, 0x2, RZ ;  /* 0x000000025f5f7824 */ /* 0x000fe200078e00ff */
[----:B------:R-:W-:Y:S01]  /*1410*/  LOP3.LUT R102, R18, 0x1, RZ, 0xfc, !PT ;  /* 0x0000000112667812 */ /* 0x000fe200078efcff */
[----:B------:R-:W-:Y:S01]  /*1420*/  VIADD R99, R4, UR4 ;  /* 0x0000000404637c36 */ /* 0x000fe20008000000 */
[C---:B----4-:R-:W-:Y:S01]  /*1430*/  SHF.L.U64.HI R92, R8.reuse, 0x3, R9 ;  /* 0x00000003085c7819 */ /* 0x050fe20000010209 */
[----:B--2---:R-:W-:Y:S01]  /*1440*/  IMAD.SHL.U32 R91, R8, 0x8, RZ ;  /* 0x00000008085b7824 */ /* 0x004fe200078e00ff */
[----:B------:R-:W-:Y:S01]  /*1450*/  SHF.R.U32.HI R96, RZ, 0x7, R96 ;  /* 0x00000007ff607819 */ /* 0x000fe20000011660 */
[----:B------:R-:W-:Y:S01]  /*1460*/  IMAD.MOV.U32 R89, RZ, RZ, RZ ;  /* 0x000000ffff597224 */ /* 0x000fe200078e00ff */
[----:B------:R-:W-:Y:S01]  /*1470*/  LOP3.LUT R98, RZ, R0, RZ, 0x33, !PT ;  /* 0x00000000ff627212 */ /* 0x000fe200078e33ff */
[----:B------:R-:W-:Y:S01]  /*1480*/  UIADD3 UR44, UR43, -UR44, URZ ;  /* 0x8000002c2b2c7290 */ /* 0x000fe2000fffe03f */
[----:B------:R-:W-:Y:S01]  /*1490*/  UMOV UR40, URZ ;  /* 0x0000003f00287c82 */ /* 0x000fe20008000000 */
[----:B0-----:R-:W-:Y:S01]  /*14a0*/  VIADD R97, R97, 0xffffffff ;  /* 0xffffffff61617836 */ /* 0x001fe20000000000 */
[----:B------:R-:W-:-:S09]  /*14b0*/  UMOV UR41, URZ ;  /* 0x0000003f00297c82 */ /* 0x000fd20008000000 */
.L_x_162:
[----:B0-----:R-:W0:Y:S01]  /*14c0*/  SHFL.IDX PT, R0, R96, RZ, 0x1f ;  /* 0x00001fff60007589 */ /* 0x001e2200000e0000 */
[----:B-1----:R-:W1:Y:S01]  /*14d0*/  S2UR UR7, SR_CgaCtaId ;  /* 0x00000000000779c3 */ /* 0x002e620000008800 */
[----:B------:R-:W-:Y:S01]  /*14e0*/  UMOV UR6, 0x400 ;  /* 0x0000040000067882 */ /* 0x000fe20000000000 */
[----:B0-----:R-:W-:Y:S01]  /*14f0*/  R2UR UR4, R0 ;  /* 0x00000000000472ca */ /* 0x001fe200000e0000 */
[----:B-1----:R-:W-:-:S12]  /*1500*/  ULEA UR6, UR7, UR6, 0x18 ;  /* 0x0000000607067291 */ /* 0x002fd8000f8ec03f */
[----:B------:R-:W-:-:S04]  /*1510*/  ULEA.HI UR5, UR4, UR4, URZ, 0x1 ;  /* 0x0000000404057291 */ /* 0x000fc8000f8f083f */
[----:B------:R-:W-:-:S04]  /*1520*/  ULOP3.LUT UR5, UR5, 0x7fffe, URZ, 0xc0, !UPT ;  /* 0x0007fffe05057892 */ /* 0x000fc8000f8ec03f */
[----:B------:R-:W-:-:S03]  /*1530*/  UIADD3 UR5, UR4, -UR5, URZ ;  /* 0x8000000504057290 */ /* 0x000fc6000fffe03f */
[----:B------:R-:W-:Y:S01]  /*1540*/  ULDC UR4, c[0x0][0x28c] ;  /* 0x0000a30000047ab9 */ /* 0x000fe20000000800 */
[----:B------:R-:W-:Y:S01]  /*1550*/  ULEA UR5, UR5, UR6, 0xd ;  /* 0x0000000605057291 */ /* 0x000fe2000f8e683f */
[----:B------:R-:W-:-:S03]  /*1560*/  ISETP.LT.AND P0, PT, RZ, UR4, PT ;  /* 0x00000004ff007c0c */ /* 0x000fc6000bf01270 */
[----:B------:R-:W-:-:S04]  /*1570*/  UIADD3 UR5, UR5, 0x100, URZ ;  /* 0x0000010005057890 */ /* 0x000fc8000fffe03f */
[----:B------:R-:W-:-:S04]  /*1580*/  USHF.R.U32.HI UR5, URZ, 0x4, UR5 ;  /* 0x000000043f057899 */ /* 0x000fc80008011605 */
[----:B------:R-:W-:-:S04]  /*1590*/  ULOP3.LUT UR5, UR5, 0x3fff, URZ, 0xc0, !UPT ;  /* 0x00003fff05057892 */ /* 0x000fc8000f8ec03f */
[----:B------:R-:W-:Y:S01]  /*15a0*/  ULOP3.LUT UR45, UR5, 0x10000, URZ, 0xfc, !UPT ;  /* 0x00010000052d7892 */ /* 0x000fe2000f8efc3f */
[----:B--2345:R-:W-:Y:S11]  /*15b0*/  @P0 BRA `(.L_x_17) ;  /* 0x0000000000400947 */ /* 0x03cff60003800000 */
[----:B------:R-:W-:Y:S01]  /*15c0*/  MOV R0, 0x0 ;  /* 0x0000000000007802 */ /* 0x000fe20000000f00 */
[----:B------:R-:W-:Y:S01]  /*15d0*/  ULDC.64 UR4, c[0x4][0x68] ;  /* 0x01001a0000047ab9 */ /* 0x000fe20000000a00 */
[----:B------:R-:W-:Y:S01]  /*15e0*/  ULDC.64 UR6, c[0x4][0x8] ;  /* 0x0100020000067ab9 */ /* 0x000fe20000000a00 */
[----:B------:R-:W-:Y:S01]  /*15f0*/  IMAD.U32 R4, RZ, RZ, UR4 ;  /* 0x00000004ff047e24 */ /* 0x000fe2000f8e00ff */
[----:B------:R0:W1:Y:S01]  /*1600*/  LDC.64 R14, c[0x4][R0] ;  /* 0x01000000000e7b82 */ /* 0x0000620000000a00 */
[----:B------:R-:W-:Y:S01]  /*1610*/  IMAD.U32 R5, RZ, RZ, UR5 ;  /* 0x00000005ff057e24 */ /* 0x000fe2000f8e00ff */
[----:B------:R-:W-:Y:S01]  /*1620*/  ULDC.64 UR4, c[0x4][0x70] ;  /* 0x01001c0000047ab9 */ /* 0x000fe20000000a00 */
[----:B------:R-:W-:Y:S02]  /*1630*/  IMAD.U32 R10, RZ, RZ, UR6 ;  /* 0x00000006ff0a7e24 */ /* 0x000fe4000f8e00ff */
[----:B------:R-:W-:Y:S02]  /*1640*/  IMAD.U32 R6, RZ, RZ, UR4 ;  /* 0x00000004ff067e24 */ /* 0x000fe4000f8e00ff */
[----:B------:R-:W-:-:S02]  /*1650*/  IMAD.U32 R7, RZ, RZ, UR5 ;  /* 0x00000005ff077e24 */ /* 0x000fc4000f8e00ff */
[----:B------:R-:W-:Y:S02]  /*1660*/  IMAD.U32 R11, RZ, RZ, UR7 ;  /* 0x00000007ff0b7e24 */ /* 0x000fe4000f8e00ff */
[----:B------:R-:W-:Y:S02]  /*1670*/  IMAD.MOV.U32 R8, RZ, RZ, 0x1e1 ;  /* 0x000001e1ff087424 */ /* 0x000fe400078e00ff */
[----:B------:R-:W-:Y:S02]  /*1680*/  IMAD.MOV.U32 R12, RZ, RZ, 0x1 ;  /* 0x00000001ff0c7424 */ /* 0x000fe400078e00ff */
[----:B0-----:R-:W-:-:S07]  /*1690*/  IMAD.MOV.U32 R13, RZ, RZ, RZ ;  /* 0x000000ffff0d7224 */ /* 0x001fce00078e00ff */
[----:B------:R-:W-:-:S07]  /*16a0*/  LEPC R20, `(.L_x_17) ;  /* 0x000000001014794e */ /* 0x000fce0000000000 */
[----:B-1---5:R-:W-:Y:S05]  /*16b0*/  CALL.ABS.NOINC R14 ;  /* 0x000000000e007343 */ /* 0x022fea0003c00000 */
.L_x_17:
[----:B------:R-:W-:-:S13]  /*16c0*/  ISETP.NE.AND P0, PT, R102, 0x3, PT ;  /* 0x000000036600780c */ /* 0x000fda0003f05270 */
[----:B------:R-:W-:Y:S05]  /*16d0*/  @!P0 BRA `(.L_x_18) ;  /* 0x0000000000048947 */ /* 0x000fea0003800000 */
[----:B------:R-:W-:Y:S01]  /*16e0*/  BPT.TRAP 0x1 ;  /* 0x000000040000795c */ /* 0x000fe20000300000 */
.L_x_18:
[----:B------:R-:W0:Y:S01]  /*16f0*/  S2UR UR5, SR_CgaCtaId ;  /* 0x00000000000579c3 */ /* 0x000e220000008800 */
[----:B------:R-:W-:Y:S01]  /*1700*/  UMOV UR4, 0x400 ;  /* 0x0000040000047882 */ /* 0x000fe20000000000 */
[----:B------:R-:W-:Y:S02]  /*1710*/  IMAD.U32 R0, RZ, RZ, UR40 ;  /* 0x00000028ff007e24 */ /* 0x000fe4000f8e00ff */
[----:B------:R-:W-:-:S03]  /*1720*/  IMAD.U32 R3, RZ, RZ, UR41 ;  /* 0x00000029ff037e24 */ /* 0x000fc6000f8e00ff */
[----:B------:R-:W-:Y:S01]  /*1730*/  SHF.L.U32 R0, R0, 0x1f, RZ ;  /* 0x0000001f00007819 */ /* 0x000fe200000006ff */
[----:B0-----:R-:W-:-:S06]  /*1740*/  ULEA UR4, UR5, UR4, 0x18 ;  /* 0x0000000405047291 */ /* 0x001fcc000f8ec03f */
[----:B------:R-:W-:-:S04]  /*1750*/  IMAD.U32 R6, RZ, RZ, UR4 ;  /* 0x00000004ff067e24 */ /* 0x000fc8000f8e00ff */
[----:B------:R-:W-:-:S04]  /*1760*/  IMAD R3, R3, 0x8, R6 ;  /* 0x0000000803037824 */ /* 0x000fc800078e0206 */
[----:B------:R0:W1:Y:S01]  /*1770*/  SYNCS.PHASECHK.TRANS64.TRYWAIT P1, [R3+URZ], R0 ;  /* 0x00000000030075a7 */ /* 0x000062000802017f */
[----:B------:R-:W-:Y:S05]  /*1780*/  @!P0 BRA `(.L_x_19) ;  /* 0x0000000000048947 */ /* 0x000fea0003800000 */
[----:B------:R-:W-:Y:S01]  /*1790*/  BPT.TRAP 0x1 ;  /* 0x000000040000795c */ /* 0x000fe20000300000 */
.L_x_19:
[----:B------:R-:W-:-:S05]  /*17a0*/  IMAD.U32 R4, RZ, RZ, UR44 ;  /* 0x0000002cff047e24 */ /* 0x000fca000f8e00ff */
[----:B------:R-:W-:Y:S01]  /*17b0*/  ISETP.GE.AND P2, PT, R4, 0x1, PT ;  /* 0x000000010400780c */ /* 0x000fe20003f46270 */
[----:B-1----:R-:W-:-:S12]  /*17c0*/  @P1 BRA `(.L_x_20) ;  /* 0x0000000000081947 */ /* 0x002fd80003800000 */
[----:B------:R-:W1:Y:S02]  /*17d0*/  SYNCS.PHASECHK.TRANS64.TRYWAIT P1, [R3+URZ], R0 ;  /* 0x00000000030075a7 */ /* 0x000e64000802017f */
[----:B-1----:R-:W-:Y:S05]  /*17e0*/  @!P1 BRA `(.L_x_21) ;  /* 0x0000006400a09947 */ /* 0x002fea0003800000 */
.L_x_20:
[----:B------:R-:W-:Y:S05]  /*17f0*/  WARPSYNC.ALL ;  /* 0x0000000000007948 */ /* 0x000fea0003800000 */
[----:B------:R-:W-:Y:S01]  /*1800*/  R2UR UR4, R6 ;  /* 0x00000000060472ca */ /* 0x000fe200000e0000 */
[----:B------:R-:W-:Y:S01]  /*1810*/  ULEA UR5, UR41, UR45, 0xa ;  /* 0x0000002d29057291 */ /* 0x000fe2000f8e503f */
[----:B------:R-:W-:Y:S01]  /*1820*/  WARPGROUP.ARRIVE ;  /* 0x00000000000079c5 */ /* 0x000fe20000000000 */
[----:B------:R-:W-:Y:S01]  /*1830*/  UMOV UR9, 0x40000040 ;  /* 0x4000004000097882 */ /* 0x000fe20000000000 */
[----:B------:R-:W-:-:S04]  /*1840*/  UMOV UR11, 0x40000040 ;  /* 0x40000040000b7882 */ /* 0x000fc80000000000 */
[----:B------:R-:W-:-:S05]  /*1850*/  UMOV UR8, UR5 ;  /* 0x0000000500087c82 */ /* 0x000fca0008000000 */
[----:B------:R-:W-:-:S04]  /*1860*/  UIADD3 UR4, UR4, 0x14100, URZ ;  /* 0x0001410004047890 */ /* 0x000fc8000fffe03f */
[----:B------:R-:W-:-:S04]  /*1870*/  USHF.R.U32.HI UR4, URZ, 0x4, UR4 ;  /* 0x000000043f047899 */ /* 0x000fc80008011604 */
[----:B------:R-:W-:-:S04]  /*1880*/  ULOP3.LUT UR4, UR4, 0x3fff, URZ, 0xc0, !UPT ;  /* 0x00003fff04047892 */ /* 0x000fc8000f8ec03f */
[----:B------:R-:W-:-:S04]  /*1890*/  ULOP3.LUT UR4, UR4, 0x10000, URZ, 0xfc, !UPT ;  /* 0x0001000004047892 */ /* 0x000fc8000f8efc3f */
[----:B------:R-:W-:-:S07]  /*18a0*/  ULEA UR6, UR41, UR4, 0xa ;  /* 0x0000000429067291 */ /* 0x000fce000f8e503f */
[----:B------:R-:W-:Y:S02]  /*18b0*/  UMOV UR10, UR6 ;  /* 0x00000006000a7c82 */ /* 0x000fe40008000000 */
[----:B------:R-:W-:Y:S01]  /*18c0*/  HGMMA.64x128x16.F32 R24, gdesc[UR8], RZ, !UPT, gsb0 ;  /* 0x01e00000081879f0 */ /* 0x000fe2000c0008ff */
[----:B------:R-:W-:Y:S02]  /*18d0*/  UIADD3 UR8, UR5, 0x2, URZ ;  /* 0x0000000205087890 */ /* 0x000fe4000fffe03f */
[----:B------:R-:W-:Y:S01]  /*18e0*/  UIADD3 UR10, UR6, 0x2, URZ ;  /* 0x00000002060a7890 */ /* 0x000fe2000fffe03f */
[----:B------:R-:W-:Y:S01]  /*18f0*/  UMOV UR9, 0x40000040 ;  /* 0x4000004000097882 */ /* 0x000fe20000000000 */
[----:B------:R-:W-:Y:S01]  /*1900*/  UMOV UR11, 0x40000040 ;  /* 0x40000040000b7882 */ /* 0x000fe20000000000 */
[----:B------:R-:W-:Y:S02]  /*1910*/  WARPGROUP.DEPBAR.LE gsb0, 0x0 ;  /* 0x00008000000079c5 */ /* 0x000fe40000010000 */
[----:B------:R-:W-:-:S06]  /*1920*/  WARPGROUP.ARRIVE ;  /* 0x00000000000079c5 */ /* 0x000fcc0000000000 */
[----:B------:R-:W-:Y:S01]  /*1930*/  HGMMA.64x128x16.F32 R24, gdesc[UR8], R24, gsb0 ;  /* 0x01e00000081879f0 */ /* 0x000fe20008000818 */
        /* <DEDUP_REMOVED lines=13> */
[----:B------:R-:W-:Y:S03]  /*1a10*/  HGMMA.64x128x16.F32 R24, gdesc[UR8], R24, gsb0 ;  /* 0x01e00000081879f0 */ /* 0x000fe60008000818 */
[----:B------:R-:W-:Y:S02]  /*1a20*/  WARPGROUP.DEPBAR.LE gsb0, 0x0 ;  /* 0x00008000000079c5 */ /* 0x000fe40000010000 */
[----:B------:R-:W-:Y:S05]  /*1a30*/  @!P2 BRA `(.L_x_22) ;  /* 0x000000040028a947 */ /* 0x000fea0003800000 */
[----:B------:R-:W-:Y:S01]  /*1a40*/  UIADD3 UR5, UR41, 0x1, URZ ;  /* 0x0000000129057890 */ /* 0x000fe2000fffe03f */
[----:B01----:R-:W-:Y:S02]  /*1a50*/  IMAD.U32 R0, RZ, RZ, UR44 ;  /* 0x0000002cff007e24 */ /* 0x003fe4000f8e00ff */
[----:B------:R-:W-:Y:S01]  /*1a60*/  IMAD.U32 R3, RZ, RZ, UR41 ;  /* 0x00000029ff037e24 */ /* 0x000fe2000f8e00ff */
[----:B------:R-:W-:-:S04]  /*1a70*/  UISETP.NE.AND UP0, UPT, UR5, 0x5, UPT ;  /* 0x000000050500788c */ /* 0x000fc8000bf05270 */
[----:B------:R-:W-:Y:S02]  /*1a80*/  USEL UR6, URZ, 0x1, UP0 ;  /* 0x000000013f067887 */ /* 0x000fe40008000000 */
[----:B------:R-:W-:Y:S02]  /*1a90*/  USEL UR5, UR5, URZ, UP0 ;  /* 0x0000003f05057287 */ /* 0x000fe40008000000 */
[----:B------:R-:W-:-:S06]  /*1aa0*/  ULOP3.LUT UR6, UR40, UR6, URZ, 0x3c, !UPT ;  /* 0x0000000628067292 */ /* 0x000fcc000f8e3c3f */
[----:B------:R-:W-:-:S07]  /*1ab0*/  IMAD.U32 R7, RZ, RZ, UR6 ;  /* 0x00000006ff077e24 */ /* 0x000fce000f8e00ff */
.L_x_29:
[----:B------:R-:W-:Y:S05]  /*1ac0*/  @!P0 BRA `(.L_x_23) ;  /* 0x0000000000048947 */ /* 0x000fea0003800000 */
[----:B------:R-:W-:Y:S01]  /*1ad0*/  BPT.TRAP 0x1 ;  /* 0x000000040000795c */ /* 0x000fe20000300000 */
.L_x_23:
[----:B------:R-:W0:Y:S01]  /*1ae0*/  S2UR UR7, SR_CgaCtaId ;  /* 0x00000000000779c3 */ /* 0x000e220000008800 */
[----:B------:R-:W-:Y:S01]  /*1af0*/  UMOV UR6, 0x400 ;  /* 0x0000040000067882 */ /* 0x000fe20000000000 */
[----:B------:R-:W-:Y:S01]  /*1b00*/  IMAD.U32 R5, RZ, RZ, UR5 ;  /* 0x00000005ff057e24 */ /* 0x000fe2000f8e00ff */
[----:B------:R-:W-:Y:S01]  /*1b10*/  SHF.L.U32 R4, R7, 0x1f, RZ ;  /* 0x0000001f07047819 */ /* 0x000fe200000006ff */
[----:B0-----:R-:W-:-:S06]  /*1b20*/  ULEA UR6, UR7, UR6, 0x18 ;  /* 0x0000000607067291 */ /* 0x001fcc000f8ec03f */
[----:B------:R-:W-:-:S04]  /*1b30*/  IMAD.U32 R6, RZ, RZ, UR6 ;  /* 0x00000006ff067e24 */ /* 0x000fc8000f8e00ff */
[----:B------:R-:W-:-:S04]  /*1b40*/  IMAD R5, R5, 0x8, R6 ;  /* 0x0000000805057824 */ /* 0x000fc800078e0206 */
[----:B------:R0:W1:Y:S01]  /*1b50*/  SYNCS.PHASECHK.TRANS64.TRYWAIT P1, [R5+URZ], R4 ;  /* 0x00000004050075a7 */ /* 0x000062000802017f */
[----:B------:R-:W-:Y:S05]  /*1b60*/  @!P0 BRA `(.L_x_24) ;  /* 0x0000000000048947 */ /* 0x000fea0003800000 */
[----:B------:R-:W-:Y:S01]  /*1b70*/  BPT.TRAP 0x1 ;  /* 0x000000040000795c */ /* 0x000fe20000300000 */
.L_x_24:
[----:B-1----:R-:W-:Y:S05]  /*1b80*/  @P1 BRA `(.L_x_25) ;  /* 0x0000000000081947 */ /* 0x002fea0003800000 */
[----:B------:R-:W1:Y:S02]  /*1b90*/  SYNCS.PHASECHK.TRANS64.TRYWAIT P1, [R5+URZ], R4 ;  /* 0x00000004050075a7 */ /* 0x000e64000802017f */
[----:B-1----:R-:W-:Y:S05]  /*1ba0*/  @!P1 BRA `(.L_x_26) ;  /* 0x0000006000c49947 */ /* 0x002fea0003800000 */
.L_x_25:
[----:B------:R-:W-:Y:S01]  /*1bb0*/  ULEA UR6, UR5, UR45, 0xa ;  /* 0x0000002d05067291 */ /* 0x000fe2000f8e503f */
[----:B------:R-:W-:Y:S01]  /*1bc0*/  WARPGROUP.ARRIVE ;  /* 0x00000000000079c5 */ /* 0x000fe20000000000 */
[----:B------:R-:W-:Y:S01]  /*1bd0*/  ULEA UR7, UR5, UR4, 0xa ;  /* 0x0000000405077291 */ /* 0x000fe2000f8e503f */
[----:B------:R-:W-:Y:S01]  /*1be0*/  UMOV UR9, 0x40000040 ;  /* 0x4000004000097882 */ /* 0x000fe20000000000 */
[----:B------:R-:W-:-:S03]  /*1bf0*/  UMOV UR11, 0x40000040 ;  /* 0x40000040000b7882 */ /* 0x000fc60000000000 */
[----:B------:R-:W-:Y:S02]  /*1c00*/  UMOV UR8, UR6 ;  /* 0x0000000600087c82 */ /* 0x000fe40008000000 */
[----:B------:R-:W-:Y:S02]  /*1c10*/  UMOV UR10, UR7 ;  /* 0x00000007000a7c82 */ /* 0x000fe40008000000 */
[----:B------:R-:W-:Y:S01]  /*1c20*/  HGMMA.64x128x16.F32 R24, gdesc[UR8], R24, gsb0 ;  /* 0x01e00000081879f0 */ /* 0x000fe20008000818 */
[----:B------:R-:W-:Y:S02]  /*1c30*/  UIADD3 UR8, UR6, 0x2, URZ ;  /* 0x0000000206087890 */ /* 0x000fe4000fffe03f */
[----:B------:R-:W-:Y:S01]  /*1c40*/  UIADD3 UR10, UR7, 0x2, URZ ;  /* 0x00000002070a7890 */ /* 0x000fe2000fffe03f */
[----:B------:R-:W-:Y:S01]  /*1c50*/  UMOV UR9, 0x40000040 ;  /* 0x4000004000097882 */ /* 0x000fe20000000000 */
[----:B------:R-:W-:Y:S01]  /*1c60*/  UMOV UR11, 0x40000040 ;  /* 0x40000040000b7882 */ /* 0x000fe20000000000 */
[----:B------:R-:W-:-:S02]  /*1c70*/  WARPGROUP.DEPBAR.LE gsb0, 0x0 ;  /* 0x00008000000079c5 */ /* 0x000fc40000010000 */
        /* <DEDUP_REMOVED lines=18> */
[----:B------:R-:W-:Y:S01]  /*1da0*/  BPT.TRAP 0x1 ;  /* 0x000000040000795c */ /* 0x000fe20000300000 */
.L_x_27:
[----:B------:R-:W-:-:S13]  /*1db0*/  ISETP.NE.AND P1, PT, R22, RZ, PT ;  /* 0x000000ff1600720c */ /* 0x000fda0003f25270 */
[----:B01----:R-:W-:-:S04]  /*1dc0*/  @P1 IMAD R4, R3, 0x8, R6 ;  /* 0x0000000803041824 */ /* 0x003fc800078e0206 */
[----:B------:R-:W-:-:S05]  /*1dd0*/  @P1 VIADD R4, R4, 0x28 ;  /* 0x0000002804041836 */ /* 0x000fca0000000000 */
[----:B------:R-:W-:-:S04]  /*1de0*/  @P1 PRMT R4, R19, 0x654, R4 ;  /* 0x0000065413041816 */ /* 0x000fc80000000004 */
[----:B------:R0:W-:Y:S01]  /*1df0*/  @P1 SYNCS.ARRIVE.TRANS64.RED.A1T0 RZ, [R4+URZ], RZ ;  /* 0x000000ff04ff19a7 */ /* 0x0001e2000810043f */
[----:B------:R-:W-:-:S13]  /*1e00*/  ISETP.GT.U32.AND P1, PT, R18, 0x1, PT ;  /* 0x000000011200780c */ /* 0x000fda0003f24070 */
[----:B0-----:R-:W-:Y:S05]  /*1e10*/  @P1 BRA `(.L_x_28) ;  /* 0x0000000000041947 */ /* 0x001fea0003800000 */
[----:B------:R-:W-:Y:S01]  /*1e20*/  BPT.TRAP 0x1 ;  /* 0x000000040000795c */ /* 0x000fe20000300000 */
.L_x_28:
[----:B------:R-:W-:Y:S01]  /*1e30*/  UIADD3 UR5, UR5, 0x1, URZ ;  /* 0x0000000105057890 */ /* 0x000fe2000fffe03f */
[C---:B------:R-:W-:Y:S01]  /*1e40*/  ISETP.GT.AND P2, PT, R0.reuse, 0x1, PT ;  /* 0x000000010000780c */ /* 0x040fe20003f44270 */
[----:B------:R-:W-:Y:S02]  /*1e50*/  VIADD R3, R3, 0x1 ;  /* 0x0000000103037836 */ /* 0x000fe40000000000 */
[----:B------:R-:W-:Y:S01]  /*1e60*/  UISETP.NE.AND UP0, UPT, UR5, 0x5, UPT ;  /* 0x000000050500788c */ /* 0x000fe2000bf05270 */
[----:B------:R-:W-:Y:S02]  /*1e70*/  VIADD R0, R0, 0xffffffff ;  /* 0xffffffff00007836 */ /* 0x000fe40000000000 */
[C---:B------:R-:W-:Y:S01]  /*1e80*/  ISETP.NE.AND P1, PT, R3.reuse, 0x5, PT ;  /* 0x000000050300780c */ /* 0x040fe20003f25270 */
[----:B------:R-:W-:Y:S02]  /*1e90*/  USEL UR6, URZ, 0x1, UP0 ;  /* 0x000000013f067887 */ /* 0x000fe40008000000 */
[----:B------:R-:W-:Y:S01]  /*1ea0*/  USEL UR5, UR5, URZ, UP0 ;  /* 0x0000003f05057287 */ /* 0x000fe20008000000 */
[----:B------:R-:W-:-:S03]  /*1eb0*/  SEL R3, R3, RZ, P1 ;  /* 0x000000ff03037207 */ /* 0x000fc60000800000 */
[----:B------:R-:W-:Y:S01]  /*1ec0*/  LOP3.LUT R7, R7, UR6, RZ, 0x3c, !PT ;  /* 0x0000000607077c12 */ /* 0x000fe2000f8e3cff */
[----:B------:R-:W-:Y:S07]  /*1ed0*/  @P2 BRA `(.L_x_29) ;  /* 0xfffffff800f82947 */ /* 0x000fee000383ffff */
.L_x_22:
[----:B01----:R-:W0:Y:S02]  /*1ee0*/  LDC R0, c[0x0][0x28c] ;  /* 0x0000a300ff007b82 */ /* 0x003e240000000800 */
[----:B0-----:R-:W-:-:S13]  /*1ef0*/  ISETP.GE.AND P1, PT, R0, 0x1, PT ;  /* 0x000000010000780c */ /* 0x001fda0003f26270 */
[----:B------:R-:W-:Y:S05]  /*1f00*/  @!P1 BRA `(.L_x_30) ;  /* 0x0000000000449947 */ /* 0x000fea0003800000 */
[----:B------:R-:W-:Y:S05]  /*1f10*/  @!P0 BRA `(.L_x_31) ;  /* 0x0000000000048947 */ /* 0x000fea0003800000 */
[----:B------:R-:W-:Y:S01]  /*1f20*/  BPT.TRAP 0x1 ;  /* 0x000000040000795c */ /* 0x000fe20000300000 */
.L_x_31:
[----:B------:R-:W-:-:S13]  /*1f30*/  ISETP.NE.AND P0, PT, R22, RZ, PT ;  /* 0x000000ff1600720c */ /* 0x000fda0003f05270 */
[----:B------:R-:W-:-:S05]  /*1f40*/  VOTEU.ANY UP0, P0 ;  /* 0x00000000003f7886 */ /* 0x000fca0000000100 */
[----:B------:R-:W-:-:S06]  /*1f50*/  @UP0 UIADD3 UR4, UR44, UR41, URZ ;  /* 0x000000292c040290 */ /* 0x000fcc000fffe03f */
[----:B------:R-:W-:Y:S02]  /*1f60*/  IMAD.U32 R4, RZ, RZ, UR4 ;  /* 0x00000004ff047e24 */ /* 0x000fe4000f8e00ff */
[----:B------:R-:W-:Y:S02]  /*1f70*/  IMAD.U32 R3, RZ, RZ, UR4 ;  /* 0x00000004ff037e24 */ /* 0x000fe4000f8e00ff */
[----:B------:R-:W-:-:S05]  /*1f80*/  @P0 IMAD.WIDE.U32 R4, R4, -0x33333333, RZ ;  /* 0xcccccccd04040825 */ /* 0x000fca00078e00ff */
[----:B------:R-:W-:-:S05]  /*1f90*/  @P0 SHF.R.U32.HI R0, RZ, 0x2, R5 ;  /* 0x00000002ff000819 */ /* 0x000fca0000011605 */
[----:B------:R-:W-:-:S04]  /*1fa0*/  @P0 IMAD R0, R0, -0x5, R3 ;  /* 0xfffffffb00000824 */ /* 0x000fc800078e0203 */
[----:B------:R-:W-:-:S04]  /*1fb0*/  @P0 IMAD R0, R0, 0x8, R6 ;  /* 0x0000000800000824 */ /* 0x000fc800078e0206 */
[----:B------:R-:W-:-:S05]  /*1fc0*/  @P0 VIADD R0, R0, 0x28 ;  /* 0x0000002800000836 */ /* 0x000fca0000000000 */
[----:B------:R-:W-:-:S04]  /*1fd0*/  @P0 PRMT R0, R19, 0x654, R0 ;  /* 0x0000065413000816 */ /* 0x000fc80000000000 */
[----:B------:R0:W-:Y:S01]  /*1fe0*/  @P0 SYNCS.ARRIVE.TRANS64.RED.A1T0 RZ, [R0+URZ], RZ ;  /* 0x000000ff00ff09a7 */ /* 0x0001e2000810043f */
[----:B------:R-:W-:-:S13]  /*1ff0*/  ISETP.GT.U32.AND P0, PT, R18, 0x1, PT ;  /* 0x000000011200780c */ /* 0x000fda0003f04070 */
[----:B0-----:R-:W-:Y:S05]  /*2000*/  @P0 BRA `(.L_x_30) ;  /* 0x0000000000040947 */ /* 0x001fea0003800000 */
[----:B------:R-:W-:Y:S01]  /*2010*/  BPT.TRAP 0x1 ;  /* 0x000000040000795c */ /* 0x000fe20000300000 */
.L_x_30:
[----:B------:R-:W-:Y:S01]  /*2020*/  IMAD.SHL.U32 R100, R100, 0x80, RZ ;  /* 0x0000008064647824 */ /* 0x000fe200078e00ff */
[----:B------:R-:W-:Y:S01]  /*2030*/  UIADD3 UR41, UR43, UR41, URZ ;  /* 0x000000292b297290 */ /* 0x000fe2000fffe03f */
[----:B------:R-:W-:Y:S01]  /*2040*/  SHF.R.S32.HI R11, RZ, 0x1f, R101 ;  /* 0x0000001fff0b7819 */ /* 0x000fe20000011465 */
[----:B------:R-:W-:Y:S01]  /*2050*/  UISETP.GE.U32.AND UP1, UPT, UR43, 0x5, UPT ;  /* 0x000000052b00788c */ /* 0x000fe2000bf26070 */
[----:B------:R-:W-:Y:S01]  /*2060*/  IMAD.SHL.U32 R6, R103, 0x80, RZ ;  /* 0x0000008067067824 */ /* 0x000fe200078e00ff */
[----:B------:R-:W-:Y:S01]  /*2070*/  ULDC UR7, c[0x0][0x288] ;  /* 0x0000a20000077ab9 */ /* 0x000fe20000000800 */
[C---:B------:R-:W-:Y:S01]  /*2080*/  LOP3.LUT R8, R100.reuse, 0x6, R95, 0xf8, !PT ;  /* 0x0000000664087812 */ /* 0x040fe200078ef85f */
[----:B------:R-:W-:Y:S01]  /*2090*/  UISETP.GT.U32.AND UP0, UPT, UR41, 0x4, UPT ;  /* 0x000000042900788c */ /* 0x000fe2000bf04070 */
[----:B------:R-:W-:Y:S01]  /*20a0*/  ISETP.GE.AND P0, PT, R100, UR7, PT ;  /* 0x0000000764007c0c */ /* 0x000fe2000bf06270 */
[----:B------:R-:W-:Y:S01]  /*20b0*/  ULDC.64 UR4, c[0x0][0x5d0] ;  /* 0x0001740000047ab9 */ /* 0x000fe20000000a00 */
[--C-:B------:R-:W-:Y:S01]  /*20c0*/  SHF.R.S32.HI R9, RZ, 0x1f, R8.reuse ;  /* 0x0000001fff097819 */ /* 0x100fe20000011408 */
[----:B------:R-:W-:Y:S01]  /*20d0*/  ULDC UR10, c[0x0][0x284] ;  /* 0x0000a100000a7ab9 */ /* 0x000fe20000000800 */
[----:B------:R-:W-:Y:S01]  /*20e0*/  IMAD R0, R11, UR4, RZ ;  /* 0x000000040b007c24 */ /* 0x000fe2000f8e02ff */
[----:B------:R-:W-:Y:S01]  /*20f0*/  UISETP.LT.U32.AND UP0, UPT, UR43, 0x5, UP0 ;  /* 0x000000052b00788c */ /* 0x000fe20008701070 */
[----:B------:R-:W-:Y:S01]  /*2100*/  ISETP.GE.OR P0, PT, R6, UR10, P0 ;  /* 0x0000000a06007c0c */ /* 0x000fe20008706670 */
[----:B------:R-:W-:Y:S01]  /*2110*/  IMAD.WIDE.U32 R4, R101, UR4, R8 ;  /* 0x0000000465047c25 */ /* 0x000fe2000f8e0008 */
[----:B------:R-:W-:Y:S01]  /*2120*/  ULDC.64 UR8, c[0x0][0x5c8] ;  /* 0x0001720000087ab9 */ /* 0x000fe20000000a00 */
[----:B------:R-:W-:-:S02]  /*2130*/  USEL UR6, URZ, 0x1, !UP0 ;  /* 0x000000013f067887 */ /* 0x000fc4000c000000 */
[----:B------:R-:W-:Y:S01]  /*2140*/  IMAD R3, R101, UR5, R0 ;  /* 0x0000000565037c24 */ /* 0x000fe2000f8e0200 */
[----:B------:R-:W-:Y:S01]  /*2150*/  @UP1 UIMAD.WIDE.U32 UR4, UR41, -0x33333333, URZ ;  /* 0xcccccccd290418a5 */ /* 0x000fe2000f8e003f */
[----:B------:R-:W-:Y:S01]  /*2160*/  IMAD.WIDE R104, R103, 0x80, R88 ;  /* 0x0000008067687825 */ /* 0x000fe200078e0258 */
[----:B------:R-:W-:Y:S02]  /*2170*/  ULOP3.LUT UR40, UR40, UR6, URZ, 0x3c, !UPT ;  /* 0x0000000628287292 */ /* 0x000fe4000f8e3c3f */
[----:B------:R-:W-:Y:S01]  /*2180*/  @UP1 USHF.R.U32.HI UR4, URZ, 0x2, UR5 ;  /* 0x000000023f041899 */ /* 0x000fe20008011605 */
[----:B------:R-:W-:Y:S02]  /*2190*/  IMAD.IADD R5, R5, 0x1, R3 ;  /* 0x0000000105057824 */ /* 0x000fe400078e0203 */
[----:B------:R-:W-:Y:S01]  /*21a0*/  IMAD R3, R105, UR8, RZ ;  /* 0x0000000869037c24 */ /* 0x000fe2000f8e02ff */
[----:B------:R-:W-:Y:S01]  /*21b0*/  @UP1 ULOP3.LUT UR40, UR40, 0x1, UR4, 0x78, !UPT ;  /* 0x0000000128281892 */ /* 0x000fe2000f8e7804 */
[----:B------:R-:W-:-:S04]  /*21c0*/  IMAD.WIDE.U32 R106, R104, UR8, R4 ;  /* 0x00000008686a7c25 */ /* 0x000fc8000f8e0004 */
[----:B------:R-:W-:Y:S02]  /*21d0*/  IMAD R7, R104, UR9, R3 ;  /* 0x0000000968077c24 */ /* 0x000fe4000f8e0203 */
[----:B------:R-:W-:Y:S01]  /*21e0*/  IMAD.MOV.U32 R0, RZ, RZ, -0x1 ;  /* 0xffffffffff007424 */ /* 0x000fe200078e00ff */
[----:B------:R-:W-:Y:S06]  /*21f0*/  @P0 BRA `(.L_x_32) ;  /* 0x00000040001c0947 */ /* 0x000fec0003800000 */
[----:B-----5:R-:W-:Y:S01]  /*2200*/  FSETP.NEU.AND P0, PT, R90, RZ, PT ;  /* 0x000000ff5a00720b */ /* 0x020fe20003f0d000 */
[----:B------:R-:W-:Y:S01]  /*2210*/  IMAD.IADD R4, R94, 0x1, -R100 ;  /* 0x000000015e047824 */ /* 0x000fe200078e0a64 */
[----:B------:R-:W-:Y:S01]  /*2220*/  BSSY B0, `(.L_x_32) ;  /* 0x0000404000007945 */ /* 0x000fe20003800000 */
[----:B------:R-:W-:Y:S02]  /*2230*/  IMAD.IADD R3, R99, 0x1, -R6 ;  /* 0x0000000163037824 */ /* 0x000fe400078e0a06 */
[----:B------:R-:W-:Y:S01]  /*2240*/  IMAD.IADD R103, R107, 0x1, R7 ;  /* 0x000000016b677824 */ /* 0x000fe200078e0207 */
[----:B------:R-:W-:-:S04]  /*2250*/  ISETP.GT.AND P2, PT, R4, RZ, PT ;  /* 0x000000ff0400720c */ /* 0x000fc80003f44270 */
[----:B------:R-:W-:-:S03]  /*2260*/  ISETP.GT.AND P1, PT, R3, RZ, P2 ;  /* 0x000000ff0300720c */ /* 0x000fc60001724270 */
[----:B------:R-:W-:Y:S10]  /*2270*/  @!P0 BRA `(.L_x_33) ;  /* 0x0000002c00288947 */ /* 0x000ff40003800000 */
[----:B------:R-:W0:Y:S01]  /*2280*/  LDC.64 R110, c[0x0][0x5b8] ;  /* 0x00016e00ff6e7b82 */ /* 0x000e220000000a00 */
[----:B------:R-:W-:-:S07]  /*2290*/  ULDC.64 UR4, c[0x0][0x5c0] ;  /* 0x0001700000047ab9 */ /* 0x000fce0000000a00 */
[----:B------:R-:W1:Y:S08]  /*22a0*/  LDC.64 R112, c[0x0][0x5b0] ;  /* 0x00016c00ff707b82 */ /* 0x000e700000000a00 */
[----:B------:R-:W2:Y:S01]  /*22b0*/  LDC.64 R114, c[0x0][0x5a8] ;  /* 0x00016a00ff727b82 */ /* 0x000ea20000000a00 */
[-C--:B0-----:R-:W-:Y:S02]  /*22c0*/  IMAD R6, R11, R110.reuse, RZ ;  /* 0x0000006e0b067224 */ /* 0x081fe400078e02ff */
[----:B------:R-:W-:-:S04]  /*22d0*/  IMAD.WIDE.U32 R108, R101, R110, R8 ;  /* 0x0000006e656c7225 */ /* 0x000fc800078e0008 */
[----:B------:R-:W-:Y:S02]  /*22e0*/  IMAD R107, R101, R111, R6 ;  /* 0x0000006f656b7224 */ /* 0x000fe400078e0206 */
[-C--:B-1----:R-:W-:Y:S02]  /*22f0*/  IMAD R5, R105, R112.reuse, RZ ;  /* 0x0000007069057224 */ /* 0x082fe400078e02ff */
[----:B------:R-:W-:Y:S02]  /*2300*/  IMAD.IADD R13, R109, 0x1, R107 ;  /* 0x000000016d0d7824 */ /* 0x000fe400078e026b */
[----:B------:R-:W-:Y:S02]  /*2310*/  IMAD.MOV.U32 R12, RZ, RZ, R108 ;  /* 0x000000ffff0c7224 */ /* 0x000fe400078e006c */
[C---:B------:R-:W-:Y:S02]  /*2320*/  IMAD R111, R104.reuse, R113, R5 ;  /* 0x00000071686f7224 */ /* 0x040fe400078e0205 */
[----:B------:R-:W-:-:S04]  /*2330*/  IMAD.WIDE.U32 R6, R104, R112, R12 ;  /* 0x0000007068067225 */ /* 0x000fc800078e000c */
[----:B------:R-:W-:Y:S01]  /*2340*/  IMAD.IADD R5, R7, 0x1, R111 ;  /* 0x0000000107057824 */ /* 0x000fe200078e026f */
[----:B--2---:R-:W-:-:S04]  /*2350*/  LEA R14, P0, R6, R114, 0x1 ;  /* 0x00000072060e7211 */ /* 0x004fc800078008ff */
[----:B------:R-:W-:-:S05]  /*2360*/  LEA.HI.X R15, R6, R115, R5, 0x1, P0 ;  /* 0x00000073060f7211 */ /* 0x000fca00000f0c05 */
[----:B------:R0:W2:Y:S01]  /*2370*/  @P1 LDG.E.LTC128B.U16 R5, desc[UR38][R14.64] ;  /* 0x000000260e051981 */ /* 0x0000a2000c1e1520 */
[----:B------:R-:W-:Y:S01]  /*2380*/  LEA R10, P0, R106, UR4, 0x1 ;  /* 0x000000046a0a7c11 */ /* 0x000fe2000f8008ff */
[----:B------:R-:W-:Y:S01]  /*2390*/  IMAD.WIDE.U32 R6, R104, R112, R8 ;  /* 0x0000007068067225 */ /* 0x000fe200078e0008 */
[----:B------:R-:W-:Y:S03]  /*23a0*/  BSSY B1, `(.L_x_34) ;  /* 0x0000012000017945 */ /* 0x000fe60003800000 */
[----:B------:R-:W-:Y:S02]  /*23b0*/  IMAD.IADD R7, R111, 0x1, R7 ;  /* 0x000000016f077824 */ /* 0x000fe400078e0207 */
[----:B------:R-:W-:Y:S01]  /*23c0*/  IMAD.WIDE.U32 R20, R101, R110, R6 ;  /* 0x0000006e65147225 */ /* 0x000fe200078e0006 */
[----:B0-----:R-:W-:-:S03]  /*23d0*/  SHF.L.U64.HI R15, R112, 0x3, R113 ;  /* 0x00000003700f7819 */ /* 0x001fc60000010271 */
[----:B------:R-:W-:Y:S01]  /*23e0*/  IMAD.IADD R7, R107, 0x1, R21 ;  /* 0x000000016b077824 */ /* 0x000fe200078e0215 */
[----:B------:R-:W-:Y:S01]  /*23f0*/  LEA R6, P4, R20, R114, 0x1 ;  /* 0x0000007214067211 */ /* 0x000fe200078808ff */
[----:B------:R-:W-:-:S03]  /*2400*/  IMAD.SHL.U32 R14, R112, 0x8, RZ ;  /* 0x00000008700e7824 */ /* 0x000fc600078e00ff */
[----:B------:R-:W-:Y:S01]  /*2410*/  LEA.HI.X R7, R20, R115, R7, 0x1, P4 ;  /* 0x0000007314077211 */ /* 0x000fe200020f0c07 */
[----:B--2---:R-:W-:-:S05]  /*2420*/  HADD2.F32 R11, -RZ, R5.H0_H0 ;  /* 0x20000005ff0b7230 */ /* 0x004fca0000004100 */
[----:B------:R-:W-:-:S04]  /*2430*/  FMUL R11, R11, R90 ;  /* 0x0000005a0b0b7220 */ /* 0x000fc80000400000 */
[----:B------:R-:W-:Y:S01]  /*2440*/  FFMA R24, R24, R23, R11 ;  /* 0x0000001718187223 */ /* 0x000fe2000000000b */
[----:B------:R-:W-:Y:S02]  /*2450*/  LEA.HI.X R11, R106, UR5, R103, 0x1, P0 ;  /* 0x000000056a0b7c11 */ /* 0x000fe400080f0c67 */
[----:B------:R-:W-:Y:S02]  /*2460*/  ISETP.GT.AND P0, PT, R4, 0x1, PT ;  /* 0x000000010400780c */ /* 0x000fe40003f04270 */
[----:B------:R-:W-:Y:S02]  /*2470*/  F2FP.F16.F32.PACK_AB R24, RZ, R24 ;  /* 0x00000018ff18723e */ /* 0x000fe400000000ff */
[----:B------:R-:W-:-:S03]  /*2480*/  ISETP.GT.AND P3, PT, R3, RZ, P0 ;  /* 0x000000ff0300720c */ /* 0x000fc60000764270 */
[----:B------:R0:W-:Y:S10]  /*2490*/  @P1 STG.E.U16 desc[UR38][R10.64], R24 ;  /* 0x000000180a001986 */ /* 0x0001f4000c101526 */
[----:B------:R-:W-:Y:S05]  /*24a0*/  @!P3 BRA `(.L_x_35) ;  /* 0x000000000004b947 */ /* 0x000fea0003800000 */
[----:B------:R1:W5:Y:S02]  /*24b0*/  LDG.E.LTC128B.U16 R5, desc[UR38][R6.64+0x2] ;  /* 0x0000022606057981 */ /* 0x000364000c1e1520 */
.L_x_35:
[----:B------:R-:W-:Y:S05]  /*24c0*/  BSYNC B1 ;  /* 0x0000000000017941 */ /* 0x000fea0003800000 */
.L_x_34:
[----:B-----5:R-:W-:Y:S01]  /*24d0*/  HADD2.F32 R103, -RZ, R5.H0_H0 ;  /* 0x20000005ff677230 */ /* 0x020fe20000004100 */
[----:B------:R-:W-:Y:S01]  /*24e0*/  ISETP.GT.AND P2, PT, R3, 0x8, P2 ;  /* 0x000000080300780c */ /* 0x000fe20001744270 */
[----:B------:R-:W-:Y:S01]  /*24f0*/  IMAD.WIDE.U32 R20, R104, R112, R14 ;  /* 0x0000007068147225 */ /* 0x000fe200078e000e */
[----:B0-----:R-:W-:-:S03]  /*2500*/  PRMT R24, R5, 0x7610, R24 ;  /* 0x0000761005187816 */ /* 0x001fc60000000018 */
[----:B------:R-:W-:Y:S01]  /*2510*/  FMUL R12, R103, R90 ;  /* 0x0000005a670c7220 */ /* 0x000fe20000400000 */
[----:B------:R-:W-:Y:S01]  /*2520*/  IMAD.IADD R111, R111, 0x1, R21 ;  /* 0x000000016f6f7824 */ /* 0x000fe200078e0215 */
[----:B------:R-:W-:Y:S02]  /*2530*/  IADD3 R108, P1, R108, R20, RZ ;  /* 0x000000146c6c7210 */ /* 0x000fe40007f3e0ff */
[----:B------:R-:W-:-:S03]  /*2540*/  FFMA R12, R25, R23, R12 ;  /* 0x00000017190c7223 */ /* 0x000fc6000000000c */
[----:B------:R-:W-:Y:S01]  /*2550*/  IMAD.X R13, R111, 0x1, R13, P1 ;  /* 0x000000016f0d7824 */ /* 0x000fe200008e060d */
[C---:B------:R-:W-:Y:S02]  /*2560*/  LEA R14, P1, R108.reuse, R114, 0x1 ;  /* 0x000000726c0e7211 */ /* 0x040fe400078208ff */
[----:B------:R-:W-:Y:S02]  /*2570*/  F2FP.F16.F32.PACK_AB R12, RZ, R12 ;  /* 0x0000000cff0c723e */ /* 0x000fe400000000ff */
[----:B------:R-:W-:Y:S02]  /*2580*/  LEA.HI.X R15, R108, R115, R13, 0x1, P1 ;  /* 0x000000736c0f7211 */ /* 0x000fe400008f0c0d */
[----:B------:R-:W-:-:S05]  /*2590*/  PRMT R21, R12, 0x7610, R21 ;  /* 0x000076100c157816 */ /* 0x000fca0000000015 */
[----:B------:R0:W-:Y:S04]  /*25a0*/  @P3 STG.E.U16 desc[UR38][R10.64+0x2], R21 ;  /* 0x000002150a003986 */ /* 0x0001e8000c101526 */
[----:B------:R-:W2:Y:S01]  /*25b0*/  @P2 LDG.E.LTC128B.U16 R24, desc[UR38][R14.64] ;  /* 0x000000260e182981 */ /* 0x000ea2000c1e1520 */
[----:B------:R-:W-:Y:S01]  /*25c0*/  IADD3 R20, P1, R8, R20, RZ ;  /* 0x0000001408147210 */ /* 0x000fe20007f3e0ff */
[----:B------:R-:W-:Y:S01]  /*25d0*/  BSSY B1, `(.L_x_36) ;  /* 0x0000011000017945 */ /* 0x000fe20003800000 */
[----:B------:R-:W-:Y:S02]  /*25e0*/  SHF.L.U64.HI R13, R91, 0x1, R92 ;  /* 0x000000015b0d7819 */ /* 0x000fe4000001025c */
[----:B------:R-:W-:Y:S01]  /*25f0*/  ISETP.GT.AND P0, PT, R3, 0x8, P0 ;  /* 0x000000080300780c */ /* 0x000fe20000704270 */
[----:B0-----:R-:W-:Y:S01]  /*2600*/  IMAD.X R21, R9, 0x1, R111, P1 ;  /* 0x0000000109157824 */ /* 0x001fe200008e066f */
[----:B------:R-:W-:Y:S01]  /*2610*/  LEA R12, P1, R91, R10, 0x1 ;  /* 0x0000000a5b0c7211 */ /* 0x000fe200078208ff */
[----:B------:R-:W-:-:S04]  /*2620*/  IMAD.WIDE.U32 R20, R101, R110, R20 ;  /* 0x0000006e65147225 */ /* 0x000fc800078e0014 */
[----:B------:R-:W-:Y:S01]  /*2630*/  IMAD.X R13, R13, 0x1, R11, P1 ;  /* 0x000000010d0d7824 */ /* 0x000fe200008e060b */
[----:B------:R-:W-:Y:S01]  /*2640*/  LEA R8, P3, R20, R114, 0x1 ;  /* 0x0000007214087211 */ /* 0x000fe200078608ff */
[----:B------:R-:W-:-:S05]  /*2650*/  IMAD.IADD R9, R107, 0x1, R21 ;  /* 0x000000016b097824 */ /* 0x000fca00078e0215 */
[----:B------:R-:W-:Y:S01]  /*2660*/  LEA.HI.X R9, R20, R115, R9, 0x1, P3 ;  /* 0x0000007314097211 */ /* 0x000fe200018f0c09 */
[----:B--2---:R-:W-:-:S05]  /*2670*/  HADD2.F32 R5, -RZ, R24.H0_H0 ;  /* 0x20000018ff057230 */ /* 0x004fca0000004100 */
[----:B------:R-:W-:-:S04]  /*2680*/  FMUL R5, R5, R90 ;  /* 0x0000005a05057220 */ /* 0x000fc80000400000 */
[----:B------:R-:W-:-:S05]  /*2690*/  FFMA R5, R26, R23, R5 ;  /* 0x000000171a057223 */ /* 0x000fca0000000005 */
[----:B------:R-:W-:-:S05]  /*26a0*/  F2FP.F16.F32.PACK_AB R5, RZ, R5 ;  /* 0x00000005ff05723e */ /* 0x000fca00000000ff */
[----:B------:R0:W-:Y:S01]  /*26b0*/  @P2 STG.E.U16 desc[UR38][R12.64], R5 ;  /* 0x000000050c002986 */ /* 0x0001e2000c101526 */
[----:B------:R-:W-:Y:S05]  /*26c0*/  @!P0 BRA `(.L_x_37) ;  /* 0x0000000000048947 */ /* 0x000fea0003800000 */
[----:B------:R2:W5:Y:S02]  /*26d0*/  LDG.E.LTC128B.U16 R24, desc[UR38][R8.64+0x2] ;  /* 0x0000022608187981 */ /* 0x000564000c1e1520 */
.L_x_37:
[----:B------:R-:W-:Y:S05]  /*26e0*/  BSYNC B1 ;  /* 0x0000000000017941 */ /* 0x000fea0003800000 */
.L_x_36:
[----:B0----5:R-:W-:Y:S01]  /*26f0*/  HADD2.F32 R5, -RZ, R24.H0_H0 ;  /* 0x20000018ff057230 */ /* 0x021fe20000004100 */
[----:B------:R-:W-:Y:S01]  /*2700*/  ISETP.GT.AND P1, PT, R4, 0x8, PT ;  /* 0x000000080400780c */ /* 0x000fe20003f24270 */
[----:B------:R-:W-:Y:S03]  /*2710*/  BSSY B1, `(.L_x_38) ;  /* 0x0000008000017945 */ /* 0x000fe60003800000 */
[----:B------:R-:W-:Y:S01]  /*2720*/  FMUL R14, R5, R90 ;  /* 0x0000005a050e7220 */ /* 0x000fe20000400000 */
[----:B------:R-:W-:-:S03]  /*2730*/  ISETP.GT.AND P2, PT, R3, RZ, P1 ;  /* 0x000000ff0300720c */ /* 0x000fc60000f44270 */
[----:B------:R-:W-:-:S05]  /*2740*/  FFMA R14, R27, R23, R14 ;  /* 0x000000171b0e7223 */ /* 0x000fca000000000e */
[----:B------:R-:W-:-:S05]  /*2750*/  F2FP.F16.F32.PACK_AB R14, RZ, R14 ;  /* 0x0000000eff0e723e */ /* 0x000fca00000000ff */
[----:B------:R0:W-:Y:S01]  /*2760*/  @P0 STG.E.U16 desc[UR38][R12.64+0x2], R14 ;  /* 0x0000020e0c000986 */ /* 0x0001e2000c101526 */
[----:B------:R-:W-:Y:S05]  /*2770*/  @!P2 BRA `(.L_x_39) ;  /* 0x000000000004a947 */ /* 0x000fea0003800000 */
[----:B------:R3:W5:Y:S02]  /*2780*/  LDG.E.LTC128B.U16 R24, desc[UR38][R6.64+0x10] ;  /* 0x0000102606187981 */ /* 0x000764000c1e1520 */
.L_x_39:
[----:B------:R-:W-:Y:S05]  /*2790*/  BSYNC B1 ;  /* 0x0000000000017941 */ /* 0x000fea0003800000 */
.L_x_38:
[----:B-----5:R-:W-:Y:S01]  /*27a0*/  HADD2.F32 R5, -RZ, R24.H0_H0 ;  /* 0x20000018ff057230 */ /* 0x020fe20000004100 */
        /* <DEDUP_REMOVED lines=9> */
.L_x_41:
[----:B------:R-:W-:Y:S05]  /*2840*/  BSYNC B1 ;  /* 0x0000000000017941 */ /* 0x000fea0003800000 */
.L_x_40:
[----:B----45:R-:W-:Y:S01]  /*2850*/  HADD2.F32 R5, -RZ, R24.H0_H0 ;  /* 0x20000018ff057230 */ /* 0x030fe20000004100 */
[----:B------:R-:W-:Y:S01]  /*2860*/  ISETP.GT.AND P1, PT, R3, 0x8, P1 ;  /* 0x000000080300780c */ /* 0x000fe20000f24270 */
[----:B------:R-:W-:Y:S03]  /*2870*/  BSSY B1, `(.L_x_42) ;  /* 0x0000007000017945 */ /* 0x000fe60003800000 */
[----:B0-----:R-:W-:-:S04]  /*2880*/  FMUL R14, R5, R90 ;  /* 0x0000005a050e7220 */ /* 0x001fc80000400000 */
[----:B------:R-:W-:-:S05]  /*2890*/  FFMA R14, R29, R23, R14 ;  /* 0x000000171d0e7223 */ /* 0x000fca000000000e */
[----:B------:R-:W-:-:S05]  /*28a0*/  F2FP.F16.F32.PACK_AB R14, RZ, R14 ;  /* 0x0000000eff0e723e */ /* 0x000fca00000000ff */
[----:B------:R0:W-:Y:S01]  /*28b0*/  @P3 STG.E.U16 desc[UR38][R10.64+0x12], R14 ;  /* 0x0000120e0a003986 */ /* 0x0001e2000c101526 */
[----:B------:R-:W-:Y:S05]  /*28c0*/  @!P1 BRA `(.L_x_43) ;  /* 0x0000000000049947 */ /* 0x000fea0003800000 */
[----:B------:R4:W5:Y:S02]  /*28d0*/  LDG.E.LTC128B.U16 R24, desc[UR38][R8.64+0x10] ;  /* 0x0000102608187981 */ /* 0x000964000c1e1520 */
.L_x_43:
[----:B------:R-:W-:Y:S05]  /*28e0*/  BSYNC B1 ;  /* 0x0000000000017941 */ /* 0x000fea0003800000 */
.L_x_42:
[----:B-----5:R-:W-:Y:S01]  /*28f0*/  HADD2.F32 R5, -RZ, R24.H0_H0 ;  /* 0x20000018ff057230 */ /* 0x020fe20000004100 */
[----:B------:R-:W-:Y:S01]  /*2900*/  ISETP.GT.AND P0, PT, R3, 0x8, P0 ;  /* 0x000000080300780c */ /* 0x000fe20000704270 */
[----:B------:R-:W-:Y:S03]  /*2910*/  BSSY B1, `(.L_x_44) ;  /* 0x0000007000017945 */ /* 0x000fe60003800000 */
[----:B------:R-:W-:-:S04]  /*2920*/  FMUL R5, R5, R90 ;  /* 0x0000005a05057220 */ /* 0x000fc80000400000 */
[----:B------:R-:W-:-:S05]  /*2930*/  FFMA R5, R30, R23, R5 ;  /* 0x000000171e057223 */ /* 0x000fca0000000005 */
[----:B------:R-:W-:-:S05]  /*2940*/  F2FP.F16.F32.PACK_AB R5, RZ, R5 ;  /* 0x00000005ff05723e */ /* 0x000fca00000000ff */
[----:B------:R0:W-:Y:S01]  /*2950*/  @P1 STG.E.U16 desc[UR38][R12.64+0x10], R5 ;  /* 0x000010050c001986 */ /* 0x0001e2000c101526 */
[----:B------:R-:W-:Y:S05]  /*2960*/  @!P0 BRA `(.L_x_45) ;  /* 0x0000000000048947 */ /* 0x000fea0003800000 */
[----:B------:R0:W5:Y:S02]  /*2970*/  LDG.E.LTC128B.U16 R24, desc[UR38][R8.64+0x12] ;  /* 0x0000122608187981 */ /* 0x000164000c1e1520 */
.L_x_45:
[----:B------:R-:W-:Y:S05]  /*2980*/  BSYNC B1 ;  /* 0x0000000000017941 */ /* 0x000fea0003800000 */
.L_x_44:
        /* <DEDUP_REMOVED lines=10> */
.L_x_47:
[----:B------:R-:W-:Y:S05]  /*2a30*/  BSYNC B1 ;  /* 0x0000000000017941 */ /* 0x000fea0003800000 */
.L_x_46:
        /* <DEDUP_REMOVED lines=10> */
.L_x_49:
[----:B------:R-:W-:Y:S05]  /*2ae0*/  BSYNC B1 ;  /* 0x0000000000017941 */ /* 0x000fea0003800000 */
.L_x_48:
[----:B0----5:R-:W-:Y:S01]  /*2af0*/  HADD2.F32 R5, -RZ, R24.H0_H0 ;  /* 0x20000018ff057230 */ /* 0x021fe20000004100 */
        /* <DEDUP_REMOVED lines=8> */
.L_x_51:
[----:B------:R-:W-:Y:S05]  /*2b80*/  BSYNC B1 ;  /* 0x0000000000017941 */ /* 0x000fea0003800000 */
.L_x_50:
        /* <DEDUP_REMOVED lines=9> */
.L_x_53:
[----:B------:R-:W-:Y:S05]  /*2c20*/  BSYNC B1 ;  /* 0x0000000000017941 */ /* 0x000fea0003800000 */
.L_x_52:
        /* <DEDUP_REMOVED lines=10> */
.L_x_55:
[----:B------:R-:W-:Y:S05]  /*2cd0*/  BSYNC B1 ;  /* 0x0000000000017941 */ /* 0x000fea0003800000 */
.L_x_54:
        /* <DEDUP_REMOVED lines=10> */
.L_x_57:
[----:B------:R-:W-:Y:S05]  /*2d80*/  BSYNC B1 ;  /* 0x0000000000017941 */ /* 0x000fea0003800000 */
.L_x_56:
        /* <DEDUP_REMOVED lines=9> */
.L_x_59:
[----:B------:R-:W-:Y:S05]  /*2e20*/  BSYNC B1 ;  /* 0x0000000000017941 */ /* 0x000fea0003800000 */
.L_x_58:
        /* <DEDUP_REMOVED lines=9> */
.L_x_61:
[----:B------:R-:W-:Y:S05]  /*2ec0*/  BSYNC B1 ;  /* 0x0000000000017941 */ /* 0x000fea0003800000 */
.L_x_60:
        /* <DEDUP_REMOVED lines=10> */
.L_x_63:
[----:B------:R-:W-:Y:S05]  /*2f70*/  BSYNC B1 ;  /* 0x0000000000017941 */ /* 0x000fea0003800000 */
.L_x_62:
        /* <DEDUP_REMOVED lines=10> */
.L_x_65:
[----:B------:R-:W-:Y:S05]  /*3020*/  BSYNC B1 ;  /* 0x0000000000017941 */ /* 0x000fea0003800000 */
.L_x_64:
        /* <DEDUP_REMOVED lines=9> */
.L_x_67:
[----:B------:R-:W-:Y:S05]  /*30c0*/  BSYNC B1 ;  /* 0x0000000000017941 */ /* 0x000fea0003800000 */
.L_x_66:
        /* <DEDUP_REMOVED lines=9> */
.L_x_69:
[----:B------:R-:W-:Y:S05]  /*3160*/  BSYNC B1 ;  /* 0x0000000000017941 */ /* 0x000fea0003800000 */
.L_x_68:
        /* <DEDUP_REMOVED lines=10> */
.L_x_71:
[----:B------:R-:W-:Y:S05]  /*3210*/  BSYNC B1 ;  /* 0x0000000000017941 */ /* 0x000fea0003800000 */
.L_x_70:
        /* <DEDUP_REMOVED lines=10> */
.L_x_73:
[----:B------:R-:W-:Y:S05]  /*32c0*/  BSYNC B1 ;  /* 0x0000000000017941 */ /* 0x000fea0003800000 */
.L_x_72:
        /* <DEDUP_REMOVED lines=9> */
.L_x_75:
[----:B------:R-:W-:Y:S05]  /*3360*/  BSYNC B1 ;  /* 0x0000000000017941 */ /* 0x000fea0003800000 */
.L_x_74:
        /* <DEDUP_REMOVED lines=9> */
.L_x_77:
[----:B------:R-:W-:Y:S05]  /*3400*/  BSYNC B1 ;  /* 0x0000000000017941 */ /* 0x000fea0003800000 */
.L_x_76:
        /* <DEDUP_REMOVED lines=10> */
.L_x_79:
[----:B------:R-:W-:Y:S05]  /*34b0*/  BSYNC B1 ;  /* 0x0000000000017941 */ /* 0x000fea0003800000 */
.L_x_78:
        /* <DEDUP_REMOVED lines=10> */
.L_x_81:
[----:B------:R-:W-:Y:S05]  /*3560*/  BSYNC B1 ;  /* 0x0000000000017941 */ /* 0x000fea0003800000 */
.L_x_80:
        /* <DEDUP_REMOVED lines=9> */
.L_x_83:
[----:B------:R-:W-:Y:S05]  /*3600*/  BSYNC B1 ;  /* 0x0000000000017941 */ /* 0x000fea0003800000 */
.L_x_82:
        /* <DEDUP_REMOVED lines=9> */
.L_x_85:
[----:B------:R-:W-:Y:S05]  /*36a0*/  BSYNC B1 ;  /* 0x0000000000017941 */ /* 0x000fea0003800000 */
.L_x_84:
        /* <DEDUP_REMOVED lines=10> */
.L_x_87:
[----:B------:R-:W-:Y:S05]  /*3750*/  BSYNC B1 ;  /* 0x0000000000017941 */ /* 0x000fea0003800000 */
.L_x_86:
        /* <DEDUP_REMOVED lines=10> */
.L_x_89:
[----:B------:R-:W-:Y:S05]  /*3800*/  BSYNC B1 ;  /* 0x0000000000017941 */ /* 0x000fea0003800000 */
.L_x_88:
        /* <DEDUP_REMOVED lines=9> */
.L_x_91:
[----:B------:R-:W-:Y:S05]  /*38a0*/  BSYNC B1 ;  /* 0x0000000000017941 */ /* 0x000fea0003800000 */
.L_x_90:
        /* <DEDUP_REMOVED lines=9> */
.L_x_93:
[----:B------:R-:W-:Y:S05]  /*3940*/  BSYNC B1 ;  /* 0x0000000000017941 */ /* 0x000fea0003800000 */
.L_x_92:
        /* <DEDUP_REMOVED lines=10> */
.L_x_95:
[----:B------:R-:W-:Y:S05]  /*39f0*/  BSYNC B1 ;  /* 0x0000000000017941 */ /* 0x000fea0003800000 */
.L_x_94:
        /* <DEDUP_REMOVED lines=10> */
.L_x_97:
[----:B------:R-:W-:Y:S05]  /*3aa0*/  BSYNC B1 ;  /* 0x0000000000017941 */ /* 0x000fea0003800000 */
.L_x_96:
        /* <DEDUP_REMOVED lines=9> */
.L_x_99:
[----:B------:R-:W-:Y:S05]  /*3b40*/  BSYNC B1 ;  /* 0x0000000000017941 */ /* 0x000fea0003800000 */
.L_x_98:
        /* <DEDUP_REMOVED lines=9> */
.L_x_101:
[----:B------:R-:W-:Y:S05]  /*3be0*/  BSYNC B1 ;  /* 0x0000000000017941 */ /* 0x000fea0003800000 */
.L_x_100:
        /* <DEDUP_REMOVED lines=10> */
.L_x_103:
[----:B------:R-:W-:Y:S05]  /*3c90*/  BSYNC B1 ;  /* 0x0000000000017941 */ /* 0x000fea0003800000 */
.L_x_102:
        /* <DEDUP_REMOVED lines=10> */
.L_x_105:
[----:B------:R-:W-:Y:S05]  /*3d40*/  BSYNC B1 ;  /* 0x0000000000017941 */ /* 0x000fea0003800000 */
.L_x_104:
        /* <DEDUP_REMOVED lines=9> */
.L_x_107:
[----:B------:R-:W-:Y:S05]  /*3de0*/  BSYNC B1 ;  /* 0x0000000000017941 */ /* 0x000fea0003800000 */
.L_x_106:
        /* <DEDUP_REMOVED lines=9> */
.L_x_109:
[----:B------:R-:W-:Y:S05]  /*3e80*/  BSYNC B1 ;  /* 0x0000000000017941 */ /* 0x000fea0003800000 */
.L_x_108:
        /* <DEDUP_REMOVED lines=10> */
.L_x_111:
[----:B------:R-:W-:Y:S05]  /*3f30*/  BSYNC B1 ;  /* 0x0000000000017941 */ /* 0x000fea0003800000 */
.L_x_110:
        /* <DEDUP_REMOVED lines=10> */
.L_x_113:
[----:B------:R-:W-:Y:S05]  /*3fe0*/  BSYNC B1 ;  /* 0x0000000000017941 */ /* 0x000fea0003800000 */
.L_x_112:
        /* <DEDUP_REMOVED lines=9> */
.L_x_115:
[----:B------:R-:W-:Y:S05]  /*4080*/  BSYNC B1 ;  /* 0x0000000000017941 */ /* 0x000fea0003800000 */
.L_x_114:
        /* <DEDUP_REMOVED lines=9> */
.L_x_117:
[----:B------:R-:W-:Y:S05]  /*4120*/  BSYNC B1 ;  /* 0x0000000000017941 */ /* 0x000fea0003800000 */
.L_x_116:
        /* <DEDUP_REMOVED lines=10> */
.L_x_119:
[----:B------:R-:W-:Y:S05]  /*41d0*/  BSYNC B1 ;  /* 0x0000000000017941 */ /* 0x000fea0003800000 */
.L_x_118:
        /* <DEDUP_REMOVED lines=10> */
.L_x_121:
[----:B------:R-:W-:Y:S05]  /*4280*/  BSYNC B1 ;  /* 0x0000000000017941 */ /* 0x000fea0003800000 */
.L_x_120:
        /* <DEDUP_REMOVED lines=9> */
.L_x_123:
[----:B------:R-:W-:Y:S05]  /*4320*/  BSYNC B1 ;  /* 0x0000000000017941 */ /* 0x000fea0003800000 */
.L_x_122:
        /* <DEDUP_REMOVED lines=9> */
.L_x_125:
[----:B------:R-:W-:Y:S05]  /*43c0*/  BSYNC B1 ;  /* 0x0000000000017941 */ /* 0x000fea0003800000 */
.L_x_124:
        /* <DEDUP_REMOVED lines=10> */
.L_x_127:
[----:B------:R-:W-:Y:S05]  /*4470*/  BSYNC B1 ;  /* 0x0000000000017941 */ /* 0x000fea0003800000 */
.L_x_126:
        /* <DEDUP_REMOVED lines=10> */
.L_x_129:
[----:B------:R-:W-:Y:S05]  /*4520*/  BSYNC B1 ;  /* 0x0000000000017941 */ /* 0x000fea0003800000 */
.L_x_128:
        /* <DEDUP_REMOVED lines=9> */
.L_x_131:
[----:B------:R-:W-:Y:S05]  /*45c0*/  BSYNC B1 ;  /* 0x0000000000017941 */ /* 0x000fea0003800000 */
.L_x_130:
        /* <DEDUP_REMOVED lines=9> */
.L_x_133:
[----:B------:R-:W-:Y:S05]  /*4660*/  BSYNC B1 ;  /* 0x0000000000017941 */ /* 0x000fea0003800000 */
.L_x_132:
        /* <DEDUP_REMOVED lines=10> */
.L_x_135:
[----:B------:R-:W-:Y:S05]  /*4710*/  BSYNC B1 ;  /* 0x0000000000017941 */ /* 0x000fea0003800000 */
.L_x_134:
        /* <DEDUP_REMOVED lines=10> */
.L_x_137:
[----:B------:R-:W-:Y:S05]  /*47c0*/  BSYNC B1 ;  /* 0x0000000000017941 */ /* 0x000fea0003800000 */
.L_x_136:
        /* <DEDUP_REMOVED lines=9> */
.L_x_139:
[----:B------:R-:W-:Y:S05]  /*4860*/  BSYNC B1 ;  /* 0x0000000000017941 */ /* 0x000fea0003800000 */
.L_x_138:
        /* <DEDUP_REMOVED lines=9> */
.L_x_141:
[----:B------:R-:W-:Y:S05]  /*4900*/  BSYNC B1 ;  /* 0x0000000000017941 */ /* 0x000fea0003800000 */
.L_x_140:
        /* <DEDUP_REMOVED lines=10> */
.L_x_143:
[----:B------:R-:W-:Y:S05]  /*49b0*/  BSYNC B1 ;  /* 0x0000000000017941 */ /* 0x000fea0003800000 */
.L_x_142:
        /* <DEDUP_REMOVED lines=10> */
.L_x_145:
[----:B------:R-:W-:Y:S05]  /*4a60*/  BSYNC B1 ;  /* 0x0000000000017941 */ /* 0x000fea0003800000 */
.L_x_144:
        /* <DEDUP_REMOVED lines=9> */
.L_x_147:
[----:B------:R-:W-:Y:S05]  /*4b00*/  BSYNC B1 ;  /* 0x0000000000017941 */ /* 0x000fea0003800000 */
.L_x_146:
        /* <DEDUP_REMOVED lines=9> */
.L_x_149:
[----:B------:R-:W-:Y:S05]  /*4ba0*/  BSYNC B1 ;  /* 0x0000000000017941 */ /* 0x000fea0003800000 */
.L_x_148:
        /* <DEDUP_REMOVED lines=10> */
.L_x_151:
[----:B------:R-:W-:Y:S05]  /*4c50*/  BSYNC B1 ;  /* 0x0000000000017941 */ /* 0x000fea0003800000 */
.L_x_150:
[----:B-----5:R-:W-:Y:S01]  /*4c60*/  HADD2.F32 R5, -RZ, R24.H0_H0 ;  /* 0x20000018ff057230 */ /* 0x020fe20000004100 */
[----:B------:R-:W-:Y:S01]  /*4c70*/  ISETP.GT.AND P0, PT, R4, 0x79, PT ;  /* 0x000000790400780c */ /* 0x000fe20003f04270 */
[----:B------:R-:W-:Y:S01]  /*4c80*/  @P2 IMAD.MOV.U32 R4, RZ, RZ, R10 ;  /* 0x000000ffff042224 */ /* 0x000fe200078e000a */
[----:B------:R-:W-:Y:S02]  /*4c90*/  BSSY B1, `(.L_x_152) ;  /* 0x000000a000017945 */ /* 0x000fe40003800000 */
[----:B------:R-:W-:Y:S01]  /*4ca0*/  FMUL R5, R5, R90 ;  /* 0x0000005a05057220 */ /* 0x000fe20000400000 */
[----:B------:R-:W-:-:S03]  /*4cb0*/  ISETP.GT.AND P3, PT, R3, RZ, P0 ;  /* 0x000000ff0300720c */ /* 0x000fc60000764270 */
[----:B------:R-:W-:-:S05]  /*4cc0*/  FFMA R5, R84, R23, R5 ;  /* 0x0000001754057223 */ /* 0x000fca0000000005 */
[----:B------:R-:W-:-:S04]  /*4cd0*/  F2FP.F16.F32.PACK_AB R5, RZ, R5 ;  /* 0x00000005ff05723e */ /* 0x000fc800000000ff */
[----:B0-----:R-:W-:Y:S01]  /*4ce0*/  PRMT R14, R5, 0x7610, R14 ;  /* 0x00007610050e7816 */ /* 0x001fe2000000000e */
[----:B------:R-:W-:-:S05]  /*4cf0*/  @P2 IMAD.MOV.U32 R5, RZ, RZ, R11 ;  /* 0x000000ffff052224 */ /* 0x000fca00078e000b */
[----:B------:R0:W-:Y:S01]  /*4d00*/  @P2 STG.E.U16 desc[UR38][R4.64+0xf0], R14 ;  /* 0x0000f00e04002986 */ /* 0x0001e2000c101526 */
[----:B------:R-:W-:Y:S05]  /*4d10*/  @!P3 BRA `(.L_x_153) ;  /* 0x000000000004b947 */ /* 0x000fea0003800000 */
[----:B------:R0:W5:Y:S02]  /*4d20*/  LDG.E.LTC128B.U16 R24, desc[UR38][R6.64+0xf2] ;  /* 0x0000f22606187981 */ /* 0x000164000c1e1520 */
.L_x_153:
[----:B------:R-:W-:Y:S05]  /*4d30*/  BSYNC B1 ;  /* 0x0000000000017941 */ /* 0x000fea0003800000 */
.L_x_152:
        /* <DEDUP_REMOVED lines=9> */
.L_x_155:
[----:B------:R-:W-:Y:S05]  /*4dd0*/  BSYNC B1 ;  /* 0x0000000000017941 */ /* 0x000fea0003800000 */
.L_x_154:
[----:B-----5:R-:W-:Y:S01]  /*4de0*/  HADD2.F32 R5, -RZ, R24.H0_H0 ;  /* 0x20000018ff057230 */ /* 0x020fe20000004100 */
[----:B------:R-:W-:Y:S01]  /*4df0*/  ISETP.GT.AND P0, PT, R3, 0x8, P0 ;  /* 0x000000080300780c */ /* 0x000fe20000704270 */
[----:B0-----:R-:W-:Y:S01]  /*4e00*/  @P1 IMAD.MOV.U32 R4, RZ, RZ, R12 ;  /* 0x000000ffff041224 */ /* 0x001fe200078e000c */
[----:B------:R-:W-:Y:S02]  /*4e10*/  BSSY B1, `(.L_x_156) ;  /* 0x0000009000017945 */ /* 0x000fe40003800000 */
[----:B------:R-:W-:-:S04]  /*4e20*/  FMUL R5, R5, R90 ;  /* 0x0000005a05057220 */ /* 0x000fc80000400000 */
[----:B------:R-:W-:-:S05]  /*4e30*/  FFMA R5, R86, R23, R5 ;  /* 0x0000001756057223 */ /* 0x000fca0000000005 */
[----:B------:R-:W-:-:S04]  /*4e40*/  F2FP.F16.F32.PACK_AB R5, RZ, R5 ;  /* 0x00000005ff05723e */ /* 0x000fc800000000ff */
[----:B-1-3--:R-:W-:Y:S01]  /*4e50*/  PRMT R6, R5, 0x7610, R6 ;  /* 0x0000761005067816 */ /* 0x00afe20000000006 */
[----:B------:R-:W-:-:S05]  /*4e60*/  @P1 IMAD.MOV.U32 R5, RZ, RZ, R13 ;  /* 0x000000ffff051224 */ /* 0x000fca00078e000d */
[----:B------:R0:W-:Y:S01]  /*4e70*/  @P1 STG.E.U16 desc[UR38][R4.64+0xf0], R6 ;  /* 0x0000f00604001986 */ /* 0x0001e2000c101526 */
[----:B------:R-:W-:Y:S05]  /*4e80*/  @!P0 BRA `(.L_x_157) ;  /* 0x0000000000048947 */ /* 0x000fea0003800000 */
[----:B------:R1:W5:Y:S02]  /*4e90*/  LDG.E.LTC128B.U16 R24, desc[UR38][R8.64+0xf2] ;  /* 0x0000f22608187981 */ /* 0x000364000c1e1520 */
.L_x_157:
[----:B------:R-:W-:Y:S05]  /*4ea0*/  BSYNC B1 ;  /* 0x0000000000017941 */ /* 0x000fea0003800000 */
.L_x_156:
[----:B------:R-:W-:Y:S05]  /*4eb0*/  @!P0 BRA `(.L_x_158) ;  /* 0x0000001000e88947 */ /* 0x000fea0003800000 */
[----:B-----5:R-:W-:-:S05]  /*4ec0*/  HADD2.F32 R3, -RZ, R24.H0_H0 ;  /* 0x20000018ff037230 */ /* 0x020fca0000004100 */
[----:B0-----:R-:W-:-:S04]  /*4ed0*/  FMUL R4, R3, R90 ;  /* 0x0000005a03047220 */ /* 0x001fc80000400000 */
[----:B------:R-:W-:-:S05]  /*4ee0*/  FFMA R4, R87, R23, R4 ;  /* 0x0000001757047223 */ /* 0x000fca0000000004 */
[----:B------:R-:W-:-:S05]  /*4ef0*/  F2FP.F16.F32.PACK_AB R4, RZ, R4 ;  /* 0x00000004ff04723e */ /* 0x000fca00000000ff */
[----:B------:R3:W-:Y:S01]  /*4f00*/  STG.E.U16 desc[UR38][R12.64+0xf2], R4 ;  /* 0x0000f2040c007986 */ /* 0x0007e2000c101526 */
[----:B------:R-:W-:Y:S05]  /*4f10*/  BRA `(.L_x_158) ;  /* 0x0000001000d07947 */ /* 0x000fea0003800000 */
.L_x_33:
[----:B------:R-:W-:Y:S01]  /*4f20*/  ISETP.GT.AND P3, PT, R4, 0x1, PT ;  /* 0x000000010400780c */ /* 0x000fe20003f64270 */
[----:B------:R-:W-:Y:S01]  /*4f30*/  ULDC.64 UR4, c[0x0][0x5c0] ;  /* 0x0001700000047ab9 */ /* 0x000fe20000000a00 */
[-C--:B------:R-:W-:Y:S01]  /*4f40*/  FMUL R24, R24, R23.reuse ;  /* 0x0000001718187220 */ /* 0x080fe20000400000 */
[----:B------:R-:W-:Y:S01]  /*4f50*/  LEA R6, P4, R106, UR4, 0x1 ;  /* 0x000000046a067c11 */ /* 0x000fe2000f8808ff */
[-C--:B------:R-:W-:Y:S01]  /*4f60*/  FMUL R25, R25, R23.reuse ;  /* 0x0000001719197220 */ /* 0x080fe20000400000 */
[----:B------:R-:W-:Y:S01]  /*4f70*/  ISETP.GT.AND P0, PT, R3, RZ, P3 ;  /* 0x000000ff0300720c */ /* 0x000fe20001f04270 */
[-C--:B------:R-:W-:Y:S01]  /*4f80*/  FMUL R26, R26, R23.reuse ;  /* 0x000000171a1a7220 */ /* 0x080fe20000400000 */
[----:B------:R-:W-:Y:S01]  /*4f90*/  F2FP.F16.F32.PACK_AB R24, RZ, R24 ;  /* 0x00000018ff18723e */ /* 0x000fe200000000ff */
[-C--:B------:R-:W-:Y:S01]  /*4fa0*/  FMUL R27, R27, R23.reuse ;  /* 0x000000171b1b7220 */ /* 0x080fe20000400000 */
[----:B------:R-:W-:Y:S01]  /*4fb0*/  LEA.HI.X R7, R106, UR5, R103, 0x1, P4 ;  /* 0x000000056a077c11 */ /* 0x000fe2000a0f0c67 */
[----:B------:R-:W-:Y:S01]  /*4fc0*/  FMUL R28, R28, R23 ;  /* 0x000000171c1c7220 */ /* 0x000fe20000400000 */
[----:B------:R-:W-:Y:S01]  /*4fd0*/  F2FP.F16.F32.PACK_AB R25, RZ, R25 ;  /* 0x00000019ff19723e */ /* 0x000fe200000000ff */
[-C--:B------:R-:W-:Y:S01]  /*4fe0*/  FMUL R29, R29, R23.reuse ;  /* 0x000000171d1d7220 */ /* 0x080fe20000400000 */
[----:B------:R-:W-:Y:S01]  /*4ff0*/  ISETP.GT.AND P2, PT, R3, 0x8, P2 ;  /* 0x000000080300780c */ /* 0x000fe20001744270 */
[----:B------:R-:W-:Y:S01]  /*5000*/  @P1 STG.E.U16 desc[UR38][R6.64], R24 ;  /* 0x0000001806001986 */ /* 0x000fe2000c101526 */
[----:B------:R-:W-:Y:S01]  /*5010*/  ISETP.GT.AND P1, PT, R4, 0x8, PT ;  /* 0x000000080400780c */ /* 0x000fe20003f24270 */
[-C--:B------:R-:W-:Y:S01]  /*5020*/  FMUL R30, R30, R23.reuse ;  /* 0x000000171e1e7220 */ /* 0x080fe20000400000 */
[C---:B------:R-:W-:Y:S01]  /*5030*/  SHF.L.U64.HI R5, R91.reuse, 0x1, R92 ;  /* 0x000000015b057819 */ /* 0x040fe2000001025c */
[----:B------:R-:W-:Y:S01]  /*5040*/  @P0 STG.E.U16 desc[UR38][R6.64+0x2], R25 ;  /* 0x0000021906000986 */ /* 0x000fe2000c101526 */
[----:B------:R-:W-:Y:S01]  /*5050*/  LEA R8, P5, R91, R6, 0x1 ;  /* 0x000000065b087211 */ /* 0x000fe200078a08ff */
[-C--:B------:R-:W-:Y:S01]  /*5060*/  FMUL R31, R31, R23.reuse ;  /* 0x000000171f1f7220 */ /* 0x080fe20000400000 */
[----:B------:R-:W-:Y:S01]  /*5070*/  ISETP.GT.AND P3, PT, R3, 0x8, P3 ;  /* 0x000000080300780c */ /* 0x000fe20001f64270 */
[-C--:B------:R-:W-:Y:S01]  /*5080*/  FMUL R32, R32, R23.reuse ;  /* 0x0000001720207220 */ /* 0x080fe20000400000 */
[----:B------:R-:W-:Y:S01]  /*5090*/  ISETP.GT.AND P0, PT, R4, 0x9, PT ;  /* 0x000000090400780c */ /* 0x000fe20003f04270 */
[----:B------:R-:W-:Y:S01]  /*50a0*/  IMAD.X R9, R5, 0x1, R7, P5 ;  /* 0x0000000105097824 */ /* 0x000fe200028e0607 */
[----:B------:R-:W-:Y:S01]  /*50b0*/  ISETP.GT.AND P4, PT, R3, RZ, P1 ;  /* 0x000000ff0300720c */ /* 0x000fe20000f84270 */
[-C--:B------:R-:W-:Y:S01]  /*50c0*/  FMUL R33, R33, R23.reuse ;  /* 0x0000001721217220 */ /* 0x080fe20000400000 */
[----:B------:R-:W-:Y:S01]  /*50d0*/  F2FP.F16.F32.PACK_AB R26, RZ, R26 ;  /* 0x0000001aff1a723e */ /* 0x000fe200000000ff */
[-C--:B------:R-:W-:Y:S01]  /*50e0*/  FMUL R34, R34, R23.reuse ;  /* 0x0000001722227220 */ /* 0x080fe20000400000 */
[----:B------:R-:W-:Y:S01]  /*50f0*/  ISETP.GT.AND P5, PT, R3, RZ, P0 ;  /* 0x000000ff0300720c */ /* 0x000fe200007a4270 */
[----:B------:R-:W-:Y:S01]  /*5100*/  FMUL R35, R35, R23 ;  /* 0x0000001723237220 */ /* 0x000fe20000400000 */
[----:B------:R-:W-:Y:S01]  /*5110*/  F2FP.F16.F32.PACK_AB R27, RZ, R27 ;  /* 0x0000001bff1b723e */ /* 0x000fe200000000ff */
[----:B------:R-:W-:Y:S01]  /*5120*/  @P2 STG.E.U16 desc[UR38][R8.64], R26 ;  /* 0x0000001a08002986 */ /* 0x000fe2000c101526 */
[----:B------:R-:W-:Y:S01]  /*5130*/  F2FP.F16.F32.PACK_AB R28, RZ, R28 ;  /* 0x0000001cff1c723e */ /* 0x000fe200000000ff */
[-C--:B------:R-:W-:Y:S01]  /*5140*/  FMUL R36, R36, R23.reuse ;  /* 0x0000001724247220 */ /* 0x080fe20000400000 */
[----:B------:R-:W-:Y:S01]  /*5150*/  ISETP.GT.AND P2, PT, R3, 0x8, P1 ;  /* 0x000000080300780c */ /* 0x000fe20000f44270 */
[----:B------:R-:W-:Y:S01]  /*5160*/  @P3 STG.E.U16 desc[UR38][R8.64+0x2], R27 ;  /* 0x0000021b08003986 */ /* 0x000fe2000c101526 */
[----:B------:R-:W-:Y:S01]  /*5170*/  ISETP.GT.AND P1, PT, R4, 0x10, PT ;  /* 0x000000100400780c */ /* 0x000fe20003f24270 */
[----:B------:R-:W-:Y:S01]  /*5180*/  FMUL R37, R37, R23 ;  /* 0x0000001725257220 */ /* 0x000fe20000400000 */
[----:B------:R-:W-:Y:S01]  /*5190*/  F2FP.F16.F32.PACK_AB R29, RZ, R29 ;  /* 0x0000001dff1d723e */ /* 0x000fe200000000ff */
[----:B------:R-:W-:Y:S01]  /*51a0*/  @P4 STG.E.U16 desc[UR38][R6.64+0x10], R28 ;  /* 0x0000101c06004986 */ /* 0x000fe2000c101526 */
[C---:B------:R-:W-:Y:S01]  /*51b0*/  ISETP.GT.AND P3, PT, R3.reuse, 0x8, P0 ;  /* 0x000000080300780c */ /* 0x040fe20000764270 */
[-C--:B------:R-:W-:Y:S01]  /*51c0*/  FMUL R38, R38, R23.reuse ;  /* 0x0000001726267220 */ /* 0x080fe20000400000 */
[----:B------:R-:W-:Y:S01]  /*51d0*/  ISETP.GT.AND P0, PT, R4, 0x11, PT ;  /* 0x000000110400780c */ /* 0x000fe20003f04270 */
[----:B------:R-:W-:Y:S01]  /*51e0*/  @P5 STG.E.U16 desc[UR38][R6.64+0x12], R29 ;  /* 0x0000121d06005986 */ /* 0x000fe2000c101526 */
        /* <DEDUP_REMOVED lines=161> */
[----:B------:R-:W-:Y:S01]  /*5c00*/  FMUL R87, R87, R23 ;  /* 0x0000001757577220 */ /* 0x000fe20000400000 */
[----:B------:R-:W-:-:S02]  /*5c10*/  F2FP.F16.F32.PACK_AB R62, RZ, R62 ;  /* 0x0000003eff3e723e */ /* 0x000fc400000000ff */
[C---:B------:R-:W-:Y:S02]  /*5c20*/  ISETP.GT.AND P5, PT, R3.reuse, RZ, P0 ;  /* 0x000000ff0300720c */ /* 0x040fe400007a4270 */
[----:B------:R-:W-:Y:S01]  /*5c30*/  F2FP.F16.F32.PACK_AB R63, RZ, R63 ;  /* 0x0000003fff3f723e */ /* 0x000fe200000000ff */
[----:B------:R-:W-:Y:S01]  /*5c40*/  @P2 STG.E.U16 desc[UR38][R8.64+0x90], R62 ;  /* 0x0000903e08002986 */ /* 0x000fe2000c101526 */
[----:B------:R-:W-:Y:S02]  /*5c50*/  F2FP.F16.F32.PACK_AB R64, RZ, R64 ;  /* 0x00000040ff40723e */ /* 0x000fe400000000ff */
[C---:B------:R-:W-:Y:S01]  /*5c60*/  ISETP.GT.AND P2, PT, R3.reuse, 0x8, P1 ;  /* 0x000000080300780c */ /* 0x040fe20000f44270 */
[----:B------:R-:W-:Y:S01]  /*5c70*/  @P3 STG.E.U16 desc[UR38][R8.64+0x92], R63 ;  /* 0x0000923f08003986 */ /* 0x000fe2000c101526 */
[----:B------:R-:W-:Y:S02]  /*5c80*/  ISETP.GT.AND P1, PT, R4, 0x58, PT ;  /* 0x000000580400780c */ /* 0x000fe40003f24270 */
[----:B------:R-:W-:Y:S01]  /*5c90*/  F2FP.F16.F32.PACK_AB R65, RZ, R65 ;  /* 0x00000041ff41723e */ /* 0x000fe200000000ff */
[----:B------:R-:W-:Y:S01]  /*5ca0*/  @P4 STG.E.U16 desc[UR38][R6.64+0xa0], R64 ;  /* 0x0000a04006004986 */ /* 0x000fe2000c101526 */
[----:B------:R-:W-:-:S02]  /*5cb0*/  ISETP.GT.AND P3, PT, R3, 0x8, P0 ;  /* 0x000000080300780c */ /* 0x000fc40000764270 */
[----:B------:R-:W-:Y:S01]  /*5cc0*/  ISETP.GT.AND P0, PT, R4, 0x59, PT ;  /* 0x000000590400780c */ /* 0x000fe20003f04270 */
[----:B------:R-:W-:Y:S01]  /*5cd0*/  @P5 STG.E.U16 desc[UR38][R6.64+0xa2], R65 ;  /* 0x0000a24106005986 */ /* 0x000fe2000c101526 */
[C---:B------:R-:W-:Y:S02]  /*5ce0*/  ISETP.GT.AND P4, PT, R3.reuse, RZ, P1 ;  /* 0x000000ff0300720c */ /* 0x040fe40000f84270 */
[----:B------:R-:W-:Y:S02]  /*5cf0*/  F2FP.F16.F32.PACK_AB R66, RZ, R66 ;  /* 0x00000042ff42723e */ /* 0x000fe400000000ff */
[----:B------:R-:W-:Y:S02]  /*5d00*/  ISETP.GT.AND P5, PT, R3, RZ, P0 ;  /* 0x000000ff0300720c */ /* 0x000fe400007a4270 */
[----:B------:R-:W-:Y:S01]  /*5d10*/  F2FP.F16.F32.PACK_AB R67, RZ, R67 ;  /* 0x00000043ff43723e */ /* 0x000fe200000000ff */
[----:B------:R-:W-:Y:S01]  /*5d20*/  @P2 STG.E.U16 desc[UR38][R8.64+0xa0], R66 ;  /* 0x0000a04208002986 */ /* 0x000fe2000c101526 */
[----:B------:R-:W-:-:S02]  /*5d30*/  F2FP.F16.F32.PACK_AB R68, RZ, R68 ;  /* 0x00000044ff44723e */ /* 0x000fc400000000ff */
[C---:B------:R-:W-:Y:S01]  /*5d40*/  ISETP.GT.AND P2, PT, R3.reuse, 0x8, P1 ;  /* 0x000000080300780c */ /* 0x040fe20000f44270 */
[----:B------:R-:W-:Y:S01]  /*5d50*/  @P3 STG.E.U16 desc[UR38][R8.64+0xa2], R67 ;  /* 0x0000a24308003986 */ /* 0x000fe2000c101526 */
[C---:B------:R-:W-:Y:S02]  /*5d60*/  ISETP.GT.AND P1, PT, R4.reuse, 0x60, PT ;  /* 0x000000600400780c */ /* 0x040fe40003f24270 */
[----:B------:R-:W-:Y:S01]  /*5d70*/  F2FP.F16.F32.PACK_AB R69, RZ, R69 ;  /* 0x00000045ff45723e */ /* 0x000fe200000000ff */
[----:B------:R-:W-:Y:S01]  /*5d80*/  @P4 STG.E.U16 desc[UR38][R6.64+0xb0], R68 ;  /* 0x0000b04406004986 */ /* 0x000fe2000c101526 */
[C---:B------:R-:W-:Y:S02]  /*5d90*/  ISETP.GT.AND P3, PT, R3.reuse, 0x8, P0 ;  /* 0x000000080300780c */ /* 0x040fe40000764270 */
[----:B------:R-:W-:Y:S01]  /*5da0*/  ISETP.GT.AND P0, PT, R4, 0x61, PT ;  /* 0x000000610400780c */ /* 0x000fe20003f04270 */
[----:B------:R-:W-:Y:S01]  /*5db0*/  @P5 STG.E.U16 desc[UR38][R6.64+0xb2], R69 ;  /* 0x0000b24506005986 */ /* 0x000fe2000c101526 */
[----:B------:R-:W-:-:S02]  /*5dc0*/  ISETP.GT.AND P4, PT, R3, RZ, P1 ;  /* 0x000000ff0300720c */ /* 0x000fc40000f84270 */
[C---:B------:R-:W-:Y:S02]  /*5dd0*/  ISETP.GT.AND P5, PT, R3.reuse, RZ, P0 ;  /* 0x000000ff0300720c */ /* 0x040fe400007a4270 */
[----:B------:R-:W-:Y:S02]  /*5de0*/  F2FP.F16.F32.PACK_AB R70, RZ, R70 ;  /* 0x00000046ff46723e */ /* 0x000fe400000000ff */
[----:B------:R-:W-:Y:S02]  /*5df0*/  F2FP.F16.F32.PACK_AB R71, RZ, R71 ;  /* 0x00000047ff47723e */ /* 0x000fe400000000ff */
[----:B------:R-:W-:Y:S01]  /*5e00*/  F2FP.F16.F32.PACK_AB R72, RZ, R72 ;  /* 0x00000048ff48723e */ /* 0x000fe200000000ff */
[----:B------:R-:W-:Y:S01]  /*5e10*/  @P2 STG.E.U16 desc[UR38][R8.64+0xb0], R70 ;  /* 0x0000b04608002986 */ /* 0x000fe2000c101526 */
[----:B------:R-:W-:Y:S02]  /*5e20*/  F2FP.F16.F32.PACK_AB R73, RZ, R73 ;  /* 0x00000049ff49723e */ /* 0x000fe400000000ff */
[C---:B------:R-:W-:Y:S01]  /*5e30*/  ISETP.GT.AND P1, PT, R3.reuse, 0x8, P1 ;  /* 0x000000080300780c */ /* 0x040fe20000f24270 */
[----:B------:R-:W-:Y:S01]  /*5e40*/  @P3 STG.E.U16 desc[UR38][R8.64+0xb2], R71 ;  /* 0x0000b24708003986 */ /* 0x000fe2000c101526 */
[----:B------:R-:W-:-:S02]  /*5e50*/  ISETP.GT.AND P2, PT, R3, 0x8, P0 ;  /* 0x000000080300780c */ /* 0x000fc40000744270 */
[C---:B------:R-:W-:Y:S01]  /*5e60*/  ISETP.GT.AND P0, PT, R4.reuse, 0x69, PT ;  /* 0x000000690400780c */ /* 0x040fe20003f04270 */
[----:B------:R-:W-:Y:S01]  /*5e70*/  @P4 STG.E.U16 desc[UR38][R6.64+0xc0], R72 ;  /* 0x0000c04806004986 */ /* 0x000fe2000c101526 */
[----:B------:R-:W-:Y:S02]  /*5e80*/  ISETP.GT.AND P4, PT, R4, 0x68, PT ;  /* 0x000000680400780c */ /* 0x000fe40003f84270 */
[----:B------:R-:W-:Y:S01]  /*5e90*/  F2FP.F16.F32.PACK_AB R74, RZ, R74 ;  /* 0x0000004aff4a723e */ /* 0x000fe200000000ff */
[----:B------:R-:W-:Y:S01]  /*5ea0*/  @P5 STG.E.U16 desc[UR38][R6.64+0xc2], R73 ;  /* 0x0000c24906005986 */ /* 0x000fe2000c101526 */
[C---:B------:R-:W-:Y:S02]  /*5eb0*/  ISETP.GT.AND P5, PT, R3.reuse, RZ, P4 ;  /* 0x000000ff0300720c */ /* 0x040fe400027a4270 */
[----:B------:R-:W-:Y:S01]  /*5ec0*/  ISETP.GT.AND P3, PT, R3, RZ, P0 ;  /* 0x000000ff0300720c */ /* 0x000fe20000764270 */
[----:B------:R-:W-:Y:S01]  /*5ed0*/  @P1 STG.E.U16 desc[UR38][R8.64+0xc0], R74 ;  /* 0x0000c04a08001986 */ /* 0x000fe2000c101526 */
[----:B------:R-:W-:-:S02]  /*5ee0*/  F2FP.F16.F32.PACK_AB R75, RZ, R75 ;  /* 0x0000004bff4b723e */ /* 0x000fc400000000ff */
[----:B------:R-:W-:Y:S02]  /*5ef0*/  F2FP.F16.F32.PACK_AB R76, RZ, R76 ;  /* 0x0000004cff4c723e */ /* 0x000fe400000000ff */
[C---:B------:R-:W-:Y:S01]  /*5f00*/  ISETP.GT.AND P4, PT, R3.reuse, 0x8, P4 ;  /* 0x000000080300780c */ /* 0x040fe20002784270 */
[----:B------:R-:W-:Y:S01]  /*5f10*/  @P2 STG.E.U16 desc[UR38][R8.64+0xc2], R75 ;  /* 0x0000c24b08002986 */ /* 0x000fe2000c101526 */
[----:B------:R-:W-:Y:S02]  /*5f20*/  F2FP.F16.F32.PACK_AB R77, RZ, R77 ;  /* 0x0000004dff4d723e */ /* 0x000fe400000000ff */
[C---:B------:R-:W-:Y:S01]  /*5f30*/  ISETP.GT.AND P2, PT, R4.reuse, 0x71, PT ;  /* 0x000000710400780c */ /* 0x040fe20003f44270 */
[----:B------:R-:W-:Y:S01]  /*5f40*/  @P5 STG.E.U16 desc[UR38][R6.64+0xd0], R76 ;  /* 0x0000d04c06005986 */ /* 0x000fe2000c101526 */
[----:B------:R-:W-:Y:S02]  /*5f50*/  ISETP.GT.AND P5, PT, R3, 0x8, P0 ;  /* 0x000000080300780c */ /* 0x000fe400007a4270 */
[C---:B------:R-:W-:Y:S01]  /*5f60*/  ISETP.GT.AND P1, PT, R4.reuse, 0x78, PT ;  /* 0x000000780400780c */ /* 0x040fe20003f24270 */
[----:B------:R-:W-:Y:S01]  /*5f70*/  @P3 STG.E.U16 desc[UR38][R6.64+0xd2], R77 ;  /* 0x0000d24d06003986 */ /* 0x000fe2000c101526 */
[----:B------:R-:W-:-:S02]  /*5f80*/  ISETP.GT.AND P3, PT, R4, 0x70, PT ;  /* 0x000000700400780c */ /* 0x000fc40003f64270 */
[----:B------:R-:W-:Y:S01]  /*5f90*/  ISETP.GT.AND P0, PT, R4, 0x79, PT ;  /* 0x000000790400780c */ /* 0x000fe20003f04270 */
[----:B------:R-:W-:Y:S01]  /*5fa0*/  @P4 IMAD.MOV.U32 R4, RZ, RZ, R8 ;  /* 0x000000ffff044224 */ /* 0x000fe200078e0008 */
[----:B------:R-:W-:Y:S01]  /*5fb0*/  F2FP.F16.F32.PACK_AB R78, RZ, R78 ;  /* 0x0000004eff4e723e */ /* 0x000fe200000000ff */
[----:B------:R-:W-:Y:S01]  /*5fc0*/  @P4 IMAD.MOV.U32 R5, RZ, RZ, R9 ;  /* 0x000000ffff054224 */ /* 0x000fe200078e0009 */
[----:B------:R-:W-:Y:S02]  /*5fd0*/  F2FP.F16.F32.PACK_AB R79, RZ, R79 ;  /* 0x0000004fff4f723e */ /* 0x000fe400000000ff */
[----:B------:R-:W-:Y:S02]  /*5fe0*/  F2FP.F16.F32.PACK_AB R80, RZ, R80 ;  /* 0x00000050ff50723e */ /* 0x000fe400000000ff */
[----:B------:R0:W-:Y:S01]  /*5ff0*/  @P4 STG.E.U16 desc[UR38][R4.64+0xd0], R78 ;  /* 0x0000d04e04004986 */ /* 0x0001e2000c101526 */
[----:B------:R-:W-:Y:S02]  /*6000*/  ISETP.GT.AND P4, PT, R3, RZ, P2 ;  /* 0x000000ff0300720c */ /* 0x000fe40001784270 */
[----:B------:R-:W-:-:S02]  /*6010*/  F2FP.F16.F32.PACK_AB R81, RZ, R81 ;  /* 0x00000051ff51723e */ /* 0x000fc400000000ff */
[----:B------:R-:W-:Y:S02]  /*6020*/  ISETP.GT.AND P2, PT, R3, 0x8, P2 ;  /* 0x000000080300780c */ /* 0x000fe40001744270 */
[----:B------:R-:W-:Y:S02]  /*6030*/  F2FP.F16.F32.PACK_AB R82, RZ, R82 ;  /* 0x00000052ff52723e */ /* 0x000fe400000000ff */
[----:B------:R-:W-:Y:S02]  /*6040*/  F2FP.F16.F32.PACK_AB R83, RZ, R83 ;  /* 0x00000053ff53723e */ /* 0x000fe400000000ff */
[----:B------:R-:W-:Y:S01]  /*6050*/  F2FP.F16.F32.PACK_AB R84, RZ, R84 ;  /* 0x00000054ff54723e */ /* 0x000fe200000000ff */
[----:B0-----:R-:W-:Y:S01]  /*6060*/  @P5 IMAD.MOV.U32 R4, RZ, RZ, R8 ;  /* 0x000000ffff045224 */ /* 0x001fe200078e0008 */
[----:B------:R-:W-:Y:S01]  /*6070*/  F2FP.F16.F32.PACK_AB R85, RZ, R85 ;  /* 0x00000055ff55723e */ /* 0x000fe200000000ff */
[----:B------:R-:W-:Y:S01]  /*6080*/  @P5 IMAD.MOV.U32 R5, RZ, RZ, R9 ;  /* 0x000000ffff055224 */ /* 0x000fe200078e0009 */
[----:B------:R-:W-:-:S02]  /*6090*/  F2FP.F16.F32.PACK_AB R86, RZ, R86 ;  /* 0x00000056ff56723e */ /* 0x000fc400000000ff */
[----:B------:R-:W-:Y:S02]  /*60a0*/  F2FP.F16.F32.PACK_AB R87, RZ, R87 ;  /* 0x00000057ff57723e */ /* 0x000fe400000000ff */
[----:B------:R0:W-:Y:S01]  /*60b0*/  @P5 STG.E.U16 desc[UR38][R4.64+0xd2], R79 ;  /* 0x0000d24f04005986 */ /* 0x0001e2000c101526 */
[C---:B------:R-:W-:Y:S02]  /*60c0*/  ISETP.GT.AND P5, PT, R3.reuse, RZ, P3 ;  /* 0x000000ff0300720c */ /* 0x040fe40001fa4270 */
[----:B------:R-:W-:-:S11]  /*60d0*/  ISETP.GT.AND P3, PT, R3, 0x8, P3 ;  /* 0x000000080300780c */ /* 0x000fd60001f64270 */
[----:B0-----:R-:W-:Y:S02]  /*60e0*/  @P5 IMAD.MOV.U32 R4, RZ, RZ, R6 ;  /* 0x000000ffff045224 */ /* 0x001fe400078e0006 */
[----:B------:R-:W-:-:S05]  /*60f0*/  @P5 IMAD.MOV.U32 R5, RZ, RZ, R7 ;  /* 0x000000ffff055224 */ /* 0x000fca00078e0007 */
[----:B------:R0:W-:Y:S01]  /*6100*/  @P5 STG.E.U16 desc[UR38][R4.64+0xe0], R80 ;  /* 0x0000e05004005986 */ /* 0x0001e2000c101526 */
[C---:B------:R-:W-:Y:S02]  /*6110*/  ISETP.GT.AND P5, PT, R3.reuse, RZ, P0 ;  /* 0x000000ff0300720c */ /* 0x040fe400007a4270 */
[----:B------:R-:W-:Y:S01]  /*6120*/  ISETP.GT.AND P0, PT, R3, 0x8, P0 ;  /* 0x000000080300780c */ /* 0x000fe20000704270 */
[----:B0-----:R-:W-:Y:S02]  /*6130*/  @P4 IMAD.MOV.U32 R4, RZ, RZ, R6 ;  /* 0x000000ffff044224 */ /* 0x001fe400078e0006 */
[----:B------:R-:W-:-:S05]  /*6140*/  @P4 IMAD.MOV.U32 R5, RZ, RZ, R7 ;  /* 0x000000ffff054224 */ /* 0x000fca00078e0007 */
[----:B------:R0:W-:Y:S01]  /*6150*/  @P4 STG.E.U16 desc[UR38][R4.64+0xe2], R81 ;  /* 0x0000e25104004986 */ /* 0x0001e2000c101526 */
[C---:B------:R-:W-:Y:S02]  /*6160*/  ISETP.GT.AND P4, PT, R3.reuse, RZ, P1 ;  /* 0x000000ff0300720c */ /* 0x040fe40000f84270 */
[----:B------:R-:W-:Y:S01]  /*6170*/  ISETP.GT.AND P1, PT, R3, 0x8, P1 ;  /* 0x000000080300780c */ /* 0x000fe20000f24270 */
[----:B0-----:R-:W-:Y:S02]  /*6180*/  @P3 IMAD.MOV.U32 R4, RZ, RZ, R8 ;  /* 0x000000ffff043224 */ /* 0x001fe400078e0008 */
[----:B------:R-:W-:-:S05]  /*6190*/  @P3 IMAD.MOV.U32 R5, RZ, RZ, R9 ;  /* 0x000000ffff053224 */ /* 0x000fca00078e0009 */
[----:B------:R0:W-:Y:S02]  /*61a0*/  @P3 STG.E.U16 desc[UR38][R4.64+0xe0], R82 ;  /* 0x0000e05204003986 */ /* 0x0001e4000c101526 */
[----:B0-----:R-:W-:Y:S02]  /*61b0*/  @P2 IMAD.MOV.U32 R4, RZ, RZ, R8 ;  /* 0x000000ffff042224 */ /* 0x001fe400078e0008 */
[----:B------:R-:W-:-:S05]  /*61c0*/  @P2 IMAD.MOV.U32 R5, RZ, RZ, R9 ;  /* 0x000000ffff052224 */ /* 0x000fca00078e0009 */
[----:B------:R0:W-:Y:S02]  /*61d0*/  @P2 STG.E.U16 desc[UR38][R4.64+0xe2], R83 ;  /* 0x0000e25304002986 */ /* 0x0001e4000c101526 */
[----:B0-----:R-:W-:Y:S02]  /*61e0*/  @P4 IMAD.MOV.U32 R4, RZ, RZ, R6 ;  /* 0x000000ffff044224 */ /* 0x001fe400078e0006 */
[----:B------:R-:W-:-:S05]  /*61f0*/  @P4 IMAD.MOV.U32 R5, RZ, RZ, R7 ;  /* 0x000000ffff054224 */ /* 0x000fca00078e0007 */
[----:B------:R0:W-:Y:S04]  /*6200*/  @P4 STG.E.U16 desc[UR38][R4.64+0xf0], R84 ;  /* 0x0000f05404004986 */ /* 0x0001e8000c101526 */
[----:B------:R1:W-:Y:S01]  /*6210*/  @P5 STG.E.U16 desc[UR38][R6.64+0xf2], R85 ;  /* 0x0000f25506005986 */ /* 0x0003e2000c101526 */
[----:B0-----:R-:W-:Y:S02]  /*6220*/  @P1 IMAD.MOV.U32 R4, RZ, RZ, R8 ;  /* 0x000000ffff041224 */ /* 0x001fe400078e0008 */
[----:B------:R-:W-:-:S05]  /*6230*/  @P1 IMAD.MOV.U32 R5, RZ, RZ, R9 ;  /* 0x000000ffff051224 */ /* 0x000fca00078e0009 */
[----:B------:R1:W-:Y:S04]  /*6240*/  @P1 STG.E.U16 desc[UR38][R4.64+0xf0], R86 ;  /* 0x0000f05604001986 */ /* 0x0003e8000c101526 */
[----:B------:R1:W-:Y:S02]  /*6250*/  @P0 STG.E.U16 desc[UR38][R8.64+0xf2], R87 ;  /* 0x0000f25708000986 */ /* 0x0003e4000c101526 */
.L_x_158:
[----:B------:R-:W-:Y:S05]  /*6260*/  BSYNC B0 ;  /* 0x0000000000007941 */ /* 0x000fea0003800000 */
.L_x_32:
[----:B------:R-:W-:Y:S01]  /*6270*/  IADD3 R16, P0, R16, UR36, RZ ;  /* 0x0000002410107c10 */ /* 0x000fe2000ff1e0ff */
[----:B------:R-:W-:Y:S01]  /*6280*/  ULDC.64 UR4, c[0x0][0x650] ;  /* 0x0001940000047ab9 */ /* 0x000fe20000000a00 */
[----:B------:R-:W-:Y:S01]  /*6290*/  PRMT R3, RZ, 0x7610, R3 ;  /* 0x00007610ff037816 */ /* 0x000fe20000000003 */
[----:B------:R-:W-:Y:S01]  /*62a0*/  IMAD.MOV.U32 R100, RZ, RZ, -0x1 ;  /* 0xffffffffff647424 */ /* 0x000fe200078e00ff */
[----:B------:R-:W-:Y:S01]  /*62b0*/  IADD3.X R17, R17, UR42, RZ, P0, !PT ;  /* 0x0000002a11117c10 */ /* 0x000fe200087fe4ff */
[----:B------:R-:W-:Y:S01]  /*62c0*/  IMAD.MOV.U32 R101, RZ, RZ, -0x1 ;  /* 0xffffffffff657424 */ /* 0x000fe200078e00ff */
[----:B------:R-:W-:-:S04]  /*62d0*/  ISETP.GE.U32.AND P0, PT, R16, UR4, PT ;  /* 0x0000000410007c0c */ /* 0x000fc8000bf06070 */
[----:B------:R-:W-:-:S13]  /*62e0*/  ISETP.GE.U32.AND.EX P0, PT, R17, UR5, PT, P0 ;  /* 0x0000000511007c0c */ /* 0x000fda000bf06100 */
[----:B------:R-:W-:Y:S05]  /*62f0*/  @P0 BRA `(.L_x_159) ;  /* 0x00000004004c0947 */ /* 0x000fea0003800000 */
[----:B------:R-:W0:Y:S01]  /*6300*/  LDC.64 R10, c[0x0][0x628] ;  /* 0x00018a00ff0a7b82 */ /* 0x000e220000000a00 */
[----:B---3--:R-:W3:Y:S01]  /*6310*/  S2R R12, SR_CTAID.X ;  /* 0x00000000000c7919 */ /* 0x008ee20000002500 */
[----:B-12-4-:R-:W-:Y:S02]  /*6320*/  IMAD.MOV.U32 R8, RZ, RZ, R16 ;  /* 0x000000ffff087224 */ /* 0x016fe400078e0010 */
[----:B------:R-:W-:Y:S01]  /*6330*/  IMAD.MOV.U32 R9, RZ, RZ, R17 ;  /* 0x000000ffff097224 */ /* 0x000fe200078e0011 */
[----:B------:R-:W1:Y:S03]  /*6340*/  S2R R20, SR_CTAID.Y ;  /* 0x0000000000147919 */ /* 0x000e660000002600 */
[----:B------:R-:W2:Y:S08]  /*6350*/  LDC R0, c[0x0][0x630] ;  /* 0x00018c00ff007b82 */ /* 0x000eb00000000800 */
[----:B------:R-:W4:Y:S01]  /*6360*/  LDC.64 R14, c[0x0][0x620] ;  /* 0x00018800ff0e7b82 */ /* 0x000f220000000a00 */
[----:B0-----:R-:W-:-:S04]  /*6370*/  ISETP.NE.U32.AND P0, PT, R10, RZ, PT ;  /* 0x000000ff0a00720c */ /* 0x001fc80003f05070 */
[----:B------:R-:W-:-:S13]  /*6380*/  ISETP.NE.AND.EX P0, PT, R11, RZ, PT, P0 ;  /* 0x000000ff0b00720c */ /* 0x000fda0003f05300 */
[----:B-1234-:R-:W-:Y:S05]  /*6390*/  @!P0 BRA `(.L_x_160) ;  /* 0x0000000000288947 */ /* 0x01efea0003800000 */
        /* <DEDUP_REMOVED lines=10> */
.L_x_160:
[-CC-:B------:R-:W-:Y:S01]  /*6440*/  SHF.R.U64 R101, R8, R0.reuse, R9.reuse ;  /* 0x0000000008657219 */ /* 0x180fe20000001209 */
[----:B------:R-:W0:Y:S01]  /*6450*/  LDC.64 R26, c[0x0][0x640] ;  /* 0x00019000ff1a7b82 */ /* 0x000e220000000a00 */
[----:B------:R-:W-:Y:S01]  /*6460*/  SHF.R.U32.HI R0, RZ, R0, R9 ;  /* 0x00000000ff007219 */ /* 0x000fe20000011609 */
[----:B------:R-:W-:Y:S01]  /*6470*/  ULDC UR4, c[0x0][0x150] ;  /* 0x0000540000047ab9 */ /* 0x000fe20000000800 */
[----:B------:R-:W-:Y:S02]  /*6480*/  IADD3 R3, P0, RZ, -R101, RZ ;  /* 0x80000065ff037210 */ /* 0x000fe40007f1e0ff */
[----:B------:R-:W-:-:S03]  /*6490*/  I2FP.F32.U32 R7, R12 ;  /* 0x0000000c00077245 */ /* 0x000fc60000201000 */
[----:B------:R-:W1:Y:S01]  /*64a0*/  LDC R6, c[0x0][0x618] ;  /* 0x00018600ff067b82 */ /* 0x000e620000000800 */
[----:B------:R-:W-:Y:S02]  /*64b0*/  IMAD.X R5, RZ, RZ, ~R0, P0 ;  /* 0x000000ffff057224 */ /* 0x000fe400000e0e00 */
[----:B------:R-:W-:Y:S01]  /*64c0*/  FMUL R7, R7, UR4 ;  /* 0x0000000407077c20 */ /* 0x000fe20008400000 */
[----:B------:R-:W-:Y:S01]  /*64d0*/  ULDC UR4, c[0x0][0x154] ;  /* 0x0000550000047ab9 */ /* 0x000fe20000000800 */
[-C--:B------:R-:W-:Y:S02]  /*64e0*/  IMAD R0, R5, R14.reuse, RZ ;  /* 0x0000000e05007224 */ /* 0x080fe400078e02ff */
[C---:B------:R-:W-:Y:S01]  /*64f0*/  IMAD.WIDE.U32 R4, R3.reuse, R14, R16 ;  /* 0x0000000e03047225 */ /* 0x040fe200078e0010 */
[----:B------:R-:W2:Y:S01]  /*6500*/  LDC R8, c[0x0][0x608] ;  /* 0x00018200ff087b82 */ /* 0x000ea20000000800 */
[----:B------:R-:W3:Y:S02]  /*6510*/  F2I.U32.TRUNC.NTZ R7, R7 ;  /* 0x0000000700077305 */ /* 0x000ee4000020f000 */
[----:B------:R-:W-:Y:S01]  /*6520*/  IMAD R3, R3, R15, R0 ;  /* 0x0000000f03037224 */ /* 0x000fe200078e0200 */
[----:B------:R-:W-:-:S03]  /*6530*/  I2FP.F32.U32 R0, R20 ;  /* 0x0000001400007245 */ /* 0x000fc60000201000 */
[----:B------:R-:W-:Y:S01]  /*6540*/  IMAD.IADD R3, R5, 0x1, R3 ;  /* 0x0000000105037824 */ /* 0x000fe200078e0203 */
[----:B------:R-:W4:Y:S01]  /*6550*/  LDC R11, c[0x0][0x658] ;  /* 0x00019600ff0b7b82 */ /* 0x000f220000000800 */
[----:B0-----:R-:W-:-:S04]  /*6560*/  ISETP.NE.U32.AND P0, PT, R26, RZ, PT ;  /* 0x000000ff1a00720c */ /* 0x001fc80003f05070 */
[----:B------:R-:W-:-:S03]  /*6570*/  ISETP.NE.AND.EX P0, PT, R27, RZ, PT, P0 ;  /* 0x000000ff1b00720c */ /* 0x000fc60003f05300 */
[----:B------:R-:W0:Y:S01]  /*6580*/  LDC R9, c[0x0][0x144] ;  /* 0x00005100ff097b82 */ /* 0x000e220000000800 */
[-C--:B-1----:R-:W-:Y:S01]  /*6590*/  SHF.R.U64 R10, R4, R6.reuse, R3 ;  /* 0x00000006040a7219 */ /* 0x082fe20000001203 */
[----:B---3--:R-:W-:Y:S01]  /*65a0*/  IMAD.MOV R7, RZ, RZ, -R7 ;  /* 0x000000ffff077224 */ /* 0x008fe200078e0a07 */
[----:B------:R-:W-:Y:S01]  /*65b0*/  SHF.R.U32.HI R3, RZ, R6, R3 ;  /* 0x00000006ff037219 */ /* 0x000fe20000011603 */
[----:B------:R-:W-:-:S04]  /*65c0*/  FMUL R6, R0, UR4 ;  /* 0x0000000400067c20 */ /* 0x000fc80008400000 */
[----:B------:R-:W1:Y:S01]  /*65d0*/  LDC R21, c[0x0][0x148] ;  /* 0x00005200ff157b82 */ /* 0x000e620000000800 */
[----:B------:R3:W0:Y:S01]  /*65e0*/  F2I.U32.TRUNC.NTZ R14, R6 ;  /* 0x00000006000e7305 */ /* 0x000622000020f000 */
[-CC-:B--2---:R-:W-:Y:S02]  /*65f0*/  SHF.R.U64 R13, R10, R8.reuse, R3.reuse ;  /* 0x000000080a0d7219 */ /* 0x184fe40000001203 */
[----:B------:R-:W-:-:S04]  /*6600*/  SHF.R.U32.HI R0, RZ, R8, R3 ;  /* 0x00000008ff007219 */ /* 0x000fc80000011603 */
[----:B-----5:R-:W2:Y:S01]  /*6610*/  LDC R24, c[0x0][0x648] ;  /* 0x00019200ff187b82 */ /* 0x020ea20000000800 */
[-CC-:B----4-:R-:W-:Y:S02]  /*6620*/  SHF.R.U64 R15, R13, R11.reuse, R0.reuse ;  /* 0x0000000b0d0f7219 */ /* 0x190fe40000001200 */
[----:B------:R-:W-:-:S03]  /*6630*/  SHF.R.U32.HI R5, RZ, R11, R0 ;  /* 0x0000000bff057219 */ /* 0x000fc60000011600 */
[----:B------:R-:W-:Y:S02]  /*6640*/  IMAD.MOV.U32 R4, RZ, RZ, R15 ;  /* 0x000000ffff047224 */ /* 0x000fe400078e000f */
[----:B------:R-:W4:Y:S01]  /*6650*/  LDC R28, c[0x0][0x638] ;  /* 0x00018e00ff1c7b82 */ /* 0x000f220000000800 */
[----:B0-----:R-:W-:-:S07]  /*6660*/  IMAD R25, R9, R7, R12 ;  /* 0x0000000709197224 */ /* 0x001fce00078e020c */
[----:B------:R-:W0:Y:S08]  /*6670*/  LDC R29, c[0x0][0x610] ;  /* 0x00018400ff1d7b82 */ /* 0x000e300000000800 */
[----:B------:R-:W0:Y:S01]  /*6680*/  LDC R30, c[0x0][0x600] ;  /* 0x00018000ff1e7b82 */ /* 0x000e220000000800 */
[----:B-123--:R-:W-:Y:S05]  /*6690*/  @!P0 BRA `(.L_x_161) ;  /* 0x0000000000288947 */ /* 0x00efea0003800000 */
[----:B------:R-:W1:Y:S02]  /*66a0*/  LDC R0, c[0x0][0x64c] ;  /* 0x00019300ff007b82 */ /* 0x000e640000000800 */
[----:B-1----:R-:W-:-:S05]  /*66b0*/  IADD3 R3, P0, R15, R0, RZ ;  /* 0x000000000f037210 */ /* 0x002fca0007f1e0ff */
        /* <DEDUP_REMOVED lines=8> */
.L_x_161:
[----:B------:R-:W-:Y:S01]  /*6740*/  ISETP.NE.AND P0, PT, R2, 0x1, PT ;  /* 0x000000010200780c */ /* 0x000fe20003f05270 */
[----:B------:R-:W-:Y:S01]  /*6750*/  IMAD.MOV R14, RZ, RZ, -R14 ;  /* 0x000000ffff0e7224 */ /* 0x000fe200078e0a0e */
[----:B------:R-:W-:Y:S02]  /*6760*/  SHF.R.U64 R3, R4, R24, R5 ;  /* 0x0000001804037219 */ /* 0x000fe40000001205 */
[----:B------:R-:W-:Y:S02]  /*6770*/  LOP3.LUT R0, R13, R98, RZ, 0xc0, !PT ;  /* 0x000000620d007212 */ /* 0x000fe400078ec0ff */
[----:B------:R-:W-:Y:S01]  /*6780*/  LOP3.LUT R10, R10, R97, RZ, 0xc0, !PT ;  /* 0x000000610a0a7212 */ /* 0x000fe200078ec0ff */
[----:B------:R-:W-:Y:S02]  /*6790*/  IMAD.MOV R4, RZ, RZ, -R3 ;  /* 0x000000ffff047224 */ /* 0x000fe400078e0a03 */
[----:B------:R-:W-:Y:S02]  /*67a0*/  IMAD R0, R93, R3, R0 ;  /* 0x000000035d007224 */ /* 0x000fe400078e0200 */
[----:B----4-:R-:W-:-:S02]  /*67b0*/  IMAD R3, R4, R28, R15 ;  /* 0x0000001c04037224 */ /* 0x010fc400078e020f */
[----:B------:R-:W-:Y:S02]  /*67c0*/  @P0 IMAD R25, R21, R14, R20 ;  /* 0x0000000e15190224 */ /* 0x000fe400078e0214 */
[----:B0-----:R-:W-:Y:S02]  /*67d0*/  IMAD R5, R3, R30, R10 ;  /* 0x0000001e03057224 */ /* 0x001fe400078e020a */
[----:B------:R-:W-:Y:S02]  /*67e0*/  IMAD R0, R0, R29, R25 ;  /* 0x0000001d00007224 */ /* 0x000fe400078e0219 */
[----:B------:R-:W-:-:S03]  /*67f0*/  IMAD.MOV.U32 R4, RZ, RZ, 0x1 ;  /* 0x00000001ff047424 */ /* 0x000fc600078e00ff */
[----:B------:R-:W-:Y:S02]  /*6800*/  SEL R100, R5, R0, !P0 ;  /* 0x0000000005647207 */ /* 0x000fe40004000000 */
[----:B------:R-:W-:Y:S02]  /*6810*/  PRMT R3, R4, 0x7610, R3 ;  /* 0x0000761004037816 */ /* 0x000fe40000000003 */
[----:B------:R-:W-:-:S07]  /*6820*/  SEL R0, R0, R5, !P0 ;  /* 0x0000000500007207 */ /* 0x000fce0004000000 */
.L_x_159:
[----:B------:R-:W-:Y:S01]  /*6830*/  LOP3.LUT P0, RZ, R3, 0xff, RZ, 0xc0, !PT ;  /* 0x000000ff03ff7812 */ /* 0x000fe2000780c0ff */
[----:B------:R-:W-:Y:S01]  /*6840*/  UIMAD.WIDE.U32 UR4, UR41, -0x33333333, URZ ;  /* 0xcccccccd290478a5 */ /* 0x000fe2000f8e003f */
[----:B------:R-:W-:-:S03]  /*6850*/  IMAD.MOV.U32 R103, RZ, RZ, R0 ;  /* 0x000000ffff677224 */ /* 0x000fc600078e0000 */
[----:B------:R-:W-:-:S04]  /*6860*/  USHF.R.U32.HI UR4, URZ, 0x2, UR5 ;  /* 0x000000023f047899 */ /* 0x000fc80008011605 */
[----:B------:R-:W-:-:S04]  /*6870*/  UIMAD UR41, UR4, -0x5, UR41 ;  /* 0xfffffffb042978a4 */ /* 0x000fc8000f8e0229 */
[----:B------:R-:W-:Y:S08]  /*6880*/  @P0 BRA `(.L_x_162) ;  /* 0xffffffac000c0947 */ /* 0x000ff0000383ffff */
[----:B------:R-:W-:Y:S05]  /*6890*/  EXIT ;  /* 0x000000000000794d */ /* 0x000fea0003800000 */
.L_x_7:
        /* <DEDUP_REMOVED lines=26> */
.L_x_164:
[----:B------:R-:W0:Y:S01]  /*6a40*/  LDC.64 R30, c[0x0][0x640] ;  /* 0x00019000ff1e7b82 */ /* 0x000e220000000a00 */
[-CC-:B------:R-:W-:Y:S01]  /*6a50*/  SHF.R.U64 R22, R14, R8.reuse, R15.reuse ;  /* 0x000000080e167219 */ /* 0x180fe2000000120f */
[----:B------:R-:W-:Y:S01]  /*6a60*/  IMAD.MOV.U32 R27, RZ, RZ, 0x1 ;  /* 0x00000001ff1b7424 */ /* 0x000fe200078e00ff */
[----:B------:R-:W-:Y:S02]  /*6a70*/  SHF.R.U32.HI R7, RZ, R8, R15 ;  /* 0x00000008ff077219 */ /* 0x000fe4000001160f */
[----:B------:R-:W-:-:S03]  /*6a80*/  IADD3 R13, P0, RZ, -R22, RZ ;  /* 0x80000016ff0d7210 */ /* 0x000fc60007f1e0ff */
[----:B------:R-:W1:Y:S02]  /*6a90*/  LDC R12, c[0x0][0x618] ;  /* 0x00018600ff0c7b82 */ /* 0x000e640000000800 */
[----:B------:R-:W-:Y:S02]  /*6aa0*/  IMAD.X R7, RZ, RZ, ~R7, P0 ;  /* 0x000000ffff077224 */ /* 0x000fe400000e0e07 */
[----:B------:R-:W-:-:S04]  /*6ab0*/  IMAD.WIDE.U32 R10, R13, R24, R16 ;  /* 0x000000180d0a7225 */ /* 0x000fc800078e0010 */
[----:B------:R-:W2:Y:S01]  /*6ac0*/  LDC R14, c[0x0][0x608] ;  /* 0x00018200ff0e7b82 */ /* 0x000ea20000000800 */
[----:B------:R-:W-:-:S04]  /*6ad0*/  IMAD R8, R7, R24, RZ ;  /* 0x0000001807087224 */ /* 0x000fc800078e02ff */
[----:B------:R-:W-:-:S03]  /*6ae0*/  IMAD R7, R13, R25, R8 ;  /* 0x000000190d077224 */ /* 0x000fc600078e0208 */
[----:B------:R-:W3:Y:S01]  /*6af0*/  LDC R28, c[0x0][0x658] ;  /* 0x00019600ff1c7b82 */ /* 0x000ee20000000800 */
[----:B------:R-:W-:Y:S01]  /*6b00*/  IMAD.IADD R7, R11, 0x1, R7 ;  /* 0x000000010b077824 */ /* 0x000fe200078e0207 */
[----:B0-----:R-:W-:Y:S01]  /*6b10*/  ISETP.NE.U32.AND P0, PT, R30, RZ, PT ;  /* 0x000000ff1e00720c */ /* 0x001fe20003f05070 */
[----:B------:R-:W-:-:S03]  /*6b20*/  IMAD.MOV.U32 R11, RZ, RZ, -0x1 ;  /* 0xffffffffff0b7424 */ /* 0x000fc600078e00ff */
        /* <DEDUP_REMOVED lines=8> */
[-C--:B---3--:R-:W-:Y:S02]  /*6bb0*/  SHF.L.U32 R10, R11, R28.reuse, RZ ;  /* 0x0000001c0b0a7219 */ /* 0x088fe400000006ff */
[--C-:B------:R-:W-:Y:S02]  /*6bc0*/  SHF.R.U64 R26, R24, R28, R7.reuse ;  /* 0x0000001c181a7219 */ /* 0x100fe40000001207 */
[----:B------:R-:W-:Y:S02]  /*6bd0*/  LOP3.LUT R29, RZ, R10, RZ, 0x33, !PT ;  /* 0x0000000aff1d7212 */ /* 0x000fe400078e33ff */
[----:B------:R-:W-:Y:S01]  /*6be0*/  SHF.R.U32.HI R11, RZ, R28, R7 ;  /* 0x0000001cff0b7219 */ /* 0x000fe20000011607 */
[----:B------:R-:W3:Y:S01]  /*6bf0*/  LDC R32, c[0x0][0x610] ;  /* 0x00018400ff207b82 */ /* 0x000ee20000000800 */
[----:B------:R-:W-:Y:S01]  /*6c00*/  IMAD.MOV.U32 R10, RZ, RZ, R26 ;  /* 0x000000ffff0a7224 */ /* 0x000fe200078e001a */
[----:B------:R-:W-:Y:S06]  /*6c10*/  @!P0 BRA `(.L_x_165) ;  /* 0x0000000000288947 */ /* 0x000fec0003800000 */
        /* <DEDUP_REMOVED lines=10> */
.L_x_165:
[----:B------:R-:W-:Y:S02]  /*6cc0*/  ISETP.NE.AND P0, PT, R2, 0x1, PT ;  /* 0x000000010200780c */ /* 0x000fe40003f05270 */
[----:B-1----:R-:W-:Y:S01]  /*6cd0*/  SHF.R.U64 R8, R10, R8, R11 ;  /* 0x000000080a087219 */ /* 0x002fe2000000120b */
[----:B0-----:R-:W-:Y:S01]  /*6ce0*/  VIADD R11, R21, 0xffffffff ;  /* 0xffffffff150b7836 */ /* 0x001fe20000000000 */
[----:B------:R-:W-:Y:S02]  /*6cf0*/  SHF.L.U32 R27, R27, R28, RZ ;  /* 0x0000001c1b1b7219 */ /* 0x000fe400000006ff */
[----:B------:R-:W-:Y:S01]  /*6d00*/  LOP3.LUT R5, R24, R29, RZ, 0xc0, !PT ;  /* 0x0000001d18057212 */ /* 0x000fe200078ec0ff */
[----:B------:R-:W-:-:S04]  /*6d10*/  IMAD.MOV R7, RZ, RZ, -R8 ;  /* 0x000000ffff077224 */ /* 0x000fc800078e0a08 */
[----:B------:R-:W-:Y:S02]  /*6d20*/  IMAD R5, R27, R8, R5 ;  /* 0x000000081b057224 */ /* 0x000fe400078e0205 */
[----:B------:R-:W-:Y:S01]  /*6d30*/  @P0 IMAD R6, R9, R23, R4 ;  /* 0x0000001709060224 */ /* 0x000fe200078e0204 */
[----:B------:R-:W-:Y:S01]  /*6d40*/  LOP3.LUT R9, R20, R11, RZ, 0xc0, !PT ;  /* 0x0000000b14097212 */ /* 0x000fe200078ec0ff */
[----:B--2---:R-:W-:Y:S02]  /*6d50*/  IMAD R4, R7, R25, R26 ;  /* 0x0000001907047224 */ /* 0x004fe400078e021a */
[----:B---3--:R-:W-:Y:S02]  /*6d60*/  IMAD R6, R5, R32, R6 ;  /* 0x0000002005067224 */ /* 0x008fe400078e0206 */
[----:B------:R-:W-:Y:S02]  /*6d70*/  IMAD R5, R4, R21, R9 ;  /* 0x0000001504057224 */ /* 0x000fe400078e0209 */
[----:B------:R-:W-:-:S02]  /*6d80*/  IMAD.MOV.U32 R8, RZ, RZ, 0x1 ;  /* 0x00000001ff087424 */ /* 0x000fc400078e00ff */
[----:B------:R-:W-:Y:S01]  /*6d90*/  IMAD.MOV.U32 R7, RZ, RZ, R22 ;  /* 0x000000ffff077224 */ /* 0x000fe200078e0016 */
[----:B------:R-:W-:Y:S02]  /*6da0*/  SEL R21, R5, R6, !P0 ;  /* 0x0000000605157207 */ /* 0x000fe40004000000 */
[----:B------:R-:W-:-:S07]  /*6db0*/  SEL R20, R6, R5, !P0 ;  /* 0x0000000506147207 */ /* 0x000fce0004000000 */
.L_x_163:
[----:B------:R-:W-:-:S08]  /*6dc0*/  NOP ;  /* 0x0000000000007918 */ /* 0x000fd00000000000 */
[----:B------:R-:W0:-:S00]  /*6dd0*/  USETMAXREG.DEALLOC.CTAPOOL 0x28 ;  /* 0x00000028000079c8 */ /* 0x000e0000080e0500 */
[----:B0-----:R-:W-:-:S13]  /*6de0*/  ISETP.NE.AND P0, PT, R3, RZ, PT ;  /* 0x000000ff0300720c */ /* 0x001fda0003f05270 */
[----:B------:R-:W-:Y:S05]  /*6df0*/  @P0 EXIT ;  /* 0x000000000000094d */ /* 0x000fea0003800000 */
[----:B------:R-:W-:Y:S01]  /*6e00*/  LOP3.LUT P0, RZ, R8, 0xff, RZ, 0xc0, !PT ;  /* 0x000000ff08ff7812 */ /* 0x000fe2000780c0ff */
[----:B------:R-:W-:Y:S02]  /*6e10*/  IMAD.MOV.U32 R3, RZ, RZ, 0x1 ;  /* 0x00000001ff037424 */ /* 0x000fe400078e00ff */
[----:B------:R-:W-:-:S10]  /*6e20*/  IMAD.MOV.U32 R8, RZ, RZ, RZ ;  /* 0x000000ffff087224 */ /* 0x000fd400078e00ff */
[----:B------:R-:W-:Y:S05]  /*6e30*/  @!P0 BRA `(.L_x_166) ;  /* 0x0000000c00288947 */ /* 0x000fea0003800000 */
[----:B------:R-:W0:Y:S01]  /*6e40*/  LDC R3, c[0x0][0x28c] ;  /* 0x0000a300ff037b82 */ /* 0x000e220000000800 */
[----:B------:R-:W1:Y:S01]  /*6e50*/  S2R R13, SR_CgaCtaId ;  /* 0x00000000000d7919 */ /* 0x000e620000008800 */
[----:B------:R-:W-:Y:S01]  /*6e60*/  ULDC UR5, c[0x0][0x658] ;  /* 0x0001960000057ab9 */ /* 0x000fe20000000800 */
[----:B------:R-:W-:Y:S01]  /*6e70*/  UMOV UR6, 0xffffffff ;  /* 0xffffffff00067882 */ /* 0x000fe20000000000 */
[----:B------:R-:W-:Y:S01]  /*6e80*/  BSSY B0, `(.L_x_166) ;  /* 0x00000c5000007945 */ /* 0x000fe20003800000 */
[----:B------:R-:W-:Y:S01]  /*6e90*/  USHF.L.U32 UR6, UR6, UR5, URZ ;  /* 0x0000000506067299 */ /* 0x000fe2000800063f */
[----:B------:R-:W-:Y:S01]  /*6ea0*/  IMAD.MOV.U32 R10, RZ, RZ, 0x1 ;  /* 0x00000001ff0a7424 */ /* 0x000fe200078e00ff */
[----:B------:R-:W-:Y:S01]  /*6eb0*/  LOP3.LUT R9, R18, 0x2, RZ, 0xfc, !PT ;  /* 0x0000000212097812 */ /* 0x000fe200078efcff */
[----:B------:R-:W-:Y:S01]  /*6ec0*/  IMAD.MOV.U32 R8, RZ, RZ, RZ ;  /* 0x000000ffff087224 */ /* 0x000fe200078e00ff */
[----:B------:R-:W-:Y:S01]  /*6ed0*/  ULDC UR4, c[0x0][0x600] ;  /* 0x0001800000047ab9 */ /* 0x000fe20000000800 */
[----:B------:R-:W-:Y:S01]  /*6ee0*/  UMOV UR7, 0x1 ;  /* 0x0000000100077882 */ /* 0x000fe20000000000 */
[----:B------:R-:W-:-:S02]  /*6ef0*/  UIADD3 UR15, UR4, -0x1, URZ ;  /* 0xffffffff040f7890 */ /* 0x000fc4000fffe03f */
[----:B------:R-:W-:Y:S02]  /*6f00*/  USHF.L.U32 UR17, UR7, UR5, URZ ;  /* 0x0000000507117299 */ /* 0x000fe4000800063f */
[----:B------:R-:W-:Y:S01]  /*6f10*/  ULOP3.LUT UR16, URZ, UR6, URZ, 0x33, !UPT ;  /* 0x000000063f107292 */ /* 0x000fe2000f8e333f */
[----:B------:R-:W-:Y:S01]  /*6f20*/  ULDC.64 UR20, c[0x0][0x198] ;  /* 0x0000660000147ab9 */ /* 0x000fe20000000a00 */
[----:B0-----:R-:W-:-:S05]  /*6f30*/  VIADD R3, R3, 0x3f ;  /* 0x0000003f03037836 */ /* 0x001fca0000000000 */
[----:B------:R-:W-:-:S04]  /*6f40*/  SHF.R.S32.HI R4, RZ, 0x1f, R3 ;  /* 0x0000001fff047819 */ /* 0x000fc80000011403 */
[----:B------:R-:W-:Y:S01]  /*6f50*/  LEA.HI R4, R4, R3, RZ, 0x6 ;  /* 0x0000000304047211 */ /* 0x000fe200078f30ff */
[C---:B-1----:R-:W-:Y:S02]  /*6f60*/  IMAD.SHL.U32 R12, R13.reuse, 0x20, RZ ;  /* 0x000000200d0c7824 */ /* 0x042fe400078e00ff */
[----:B------:R-:W-:Y:S01]  /*6f70*/  IMAD.SHL.U32 R13, R13, 0x800, RZ ;  /* 0x000008000d0d7824 */ /* 0x000fe200078e00ff */
[----:B------:R-:W-:Y:S01]  /*6f80*/  SHF.R.S32.HI R11, RZ, 0x6, R4 ;  /* 0x00000006ff0b7819 */ /* 0x000fe20000011404 */
[----:B------:R-:W-:Y:S01]  /*6f90*/  IMAD.MOV.U32 R3, RZ, RZ, 0x1 ;  /* 0x00000001ff037424 */ /* 0x000fe200078e00ff */
[----:B------:R-:W-:Y:S02]  /*6fa0*/  LOP3.LUT R12, R12, 0x60, RZ, 0xc0, !PT ;  /* 0x000000600c0c7812 */ /* 0x000fe400078ec0ff */
[----:B------:R-:W-:Y:S01]  /*6fb0*/  LOP3.LUT R13, R13, 0x1800, RZ, 0xc0, !PT ;  /* 0x000018000d0d7812 */ /* 0x000fe200078ec0ff */
[----:B------:R-:W-:-:S07]  /*6fc0*/  VIADD R19, R11, 0x1 ;  /* 0x000000010b137836 */ /* 0x000fce0000000000 */
.L_x_177:
[----:B------:R-:W-:-:S03]  /*6fd0*/  UMOV UR4, 0xffffffff ;  /* 0xffffffff00047882 */ /* 0x000fc60000000000 */
[----:B------:R-:W-:Y:S05]  /*6fe0*/  BRA.DIV UR4, `(.L_x_167) ;  /* 0x0000000e04c87947 */ /* 0x000fea000b800000 */
[----:B------:R-:W-:-:S13]  /*6ff0*/  ELECT P6, URZ, PT ;  /* 0x00000000003f782f */ /* 0x000fda00038c0000 */
.L_x_189:
[----:B------:R-:W0:Y:S01]  /*7000*/  LDC R4, c[0x0][0x28c] ;  /* 0x0000a300ff047b82 */ /* 0x000e220000000800 */
[----:B------:R-:W-:Y:S01]  /*7010*/  BSSY B1, `(.L_x_168) ;  /* 0x0000038000017945 */ /* 0x000fe20003800000 */
[----:B0-----:R-:W-:-:S13]  /*7020*/  ISETP.LT.OR P6, PT, R4, 0x1, !P6 ;  /* 0x000000010400780c */ /* 0x001fda00077c1670 */
[----:B------:R-:W-:Y:S05]  /*7030*/  @P6 BRA `(.L_x_169) ;  /* 0x0000000000d46947 */ /* 0x000fea0003800000 */
[----:B------:R-:W-:Y:S02]  /*7040*/  IMAD.SHL.U32 R20, R20, 0x80, RZ ;  /* 0x0000008014147824 */ /* 0x000fe400078e00ff */
[----:B------:R-:W-:Y:S02]  /*7050*/  IMAD R21, R21, 0x80, R12 ;  /* 0x0000008015157824 */ /* 0x000fe400078e020c */
[----:B------:R-:W-:Y:S02]  /*7060*/  IMAD.MOV.U32 R22, RZ, RZ, RZ ;  /* 0x000000ffff167224 */ /* 0x000fe400078e00ff */
[----:B------:R-:W-:Y:S02]  /*7070*/  IMAD.MOV.U32 R4, RZ, RZ, R19 ;  /* 0x000000ffff047224 */ /* 0x000fe400078e0013 */
[----:B------:R-:W-:Y:S02]  /*7080*/  IMAD.MOV.U32 R5, RZ, RZ, R3 ;  /* 0x000000ffff057224 */ /* 0x000fe400078e0003 */
[----:B------:R-:W-:-:S07]  /*7090*/  IMAD.MOV.U32 R6, RZ, RZ, R8 ;  /* 0x000000ffff067224 */ /* 0x000fce00078e0008 */
.L_x_172:
[----:B------:R-:W0:Y:S01]  /*70a0*/  S2R R15, SR_CgaCtaId ;  /* 0x00000000000f7919 */ /* 0x000e220000008800 */
[----:B------:R-:W-:Y:S02]  /*70b0*/  MOV R14, 0x400 ;  /* 0x00000400000e7802 */ /* 0x000fe40000000f00 */
[----:B------:R-:W-:Y:S02]  /*70c0*/  ISETP.NE.AND P1, PT, R0, RZ, PT ;  /* 0x000000ff0000720c */ /* 0x000fe40003f25270 */
[----:B0-----:R-:W-:Y:S02]  /*70d0*/  LEA R25, R15, R14, 0x18 ;  /* 0x0000000e0f197211 */ /* 0x001fe400078ec0ff */
[----:B------:R-:W-:-:S09]  /*70e0*/  SHF.L.U32 R14, R5, 0x1f, RZ ;  /* 0x0000001f050e7819 */ /* 0x000fd200000006ff */
[----:B------:R-:W0:Y:S01]  /*70f0*/  @!P1 LDC R15, c[0x0][0x500] ;  /* 0x00014000ff0f9b82 */ /* 0x000e220000000800 */
[----:B------:R-:W-:-:S04]  /*7100*/  IMAD R23, R6, 0x8, R25 ;  /* 0x0000000806177824 */ /* 0x000fc800078e0219 */
[----:B------:R-:W1:Y:S02]  /*7110*/  SYNCS.PHASECHK.TRANS64.TRYWAIT P0, [R23+URZ+0x28], R14 ;  /* 0x0000280e170075a7 */ /* 0x000e64000800017f */
[----:B-1----:R-:W-:Y:S05]  /*7120*/  @!P0 BRA `(.L_x_170) ;  /* 0x0000000c00988947 */ /* 0x002fea0003800000 */
.L_x_190:
[----:B-1----:R-:W-:Y:S01]  /*7130*/  PRMT R14, R9, 0x9910, RZ ;  /* 0x00009910090e7816 */ /* 0x002fe200000000ff */
[----:B0-----:R0:W-:Y:S03]  /*7140*/  @!P1 SYNCS.ARRIVE.TRANS64 RZ, [R23+URZ], R15 ;  /* 0x0000000f17ff99a7 */ /* 0x0011e6000800003f */
[----:B------:R-:W-:-:S13]  /*7150*/  ISETP.NE.AND P0, PT, R14, 0x2, PT ;  /* 0x000000020e00780c */ /* 0x000fda0003f05270 */
[----:B0-----:R-:W-:Y:S05]  /*7160*/  @P0 BRA `(.L_x_171) ;  /* 0x0000000000040947 */ /* 0x001fea0003800000 */
[----:B------:R-:W-:Y:S01]  /*7170*/  BPT.TRAP 0x1 ;  /* 0x000000040000795c */ /* 0x000fe20000300000 */
.L_x_171:
[C---:B------:R-:W-:Y:S01]  /*7180*/  IMAD R14, R6.reuse, 0x2000, R13 ;  /* 0x00002000060e7824 */ /* 0x040fe200078e020d */
[----:B------:R-:W-:Y:S01]  /*7190*/  R2UR UR9, R23 ;  /* 0x00000000170972ca */ /* 0x000fe200000e0000 */
[--C-:B------:R-:W-:Y:S01]  /*71a0*/  IMAD R15, R6, 0x4000, R25.reuse ;  /* 0x00004000060f7824 */ /* 0x100fe200078e0219 */
[----:B------:R-:W-:Y:S01]  /*71b0*/  UIADD3 UR4, UP0, UR20, 0xf0, URZ ;  /* 0x000000f014047890 */ /* 0x000fe2000ff1e03f */
[----:B------:R-:W-:Y:S01]  /*71c0*/  IMAD R14, R14, 0x2, R25 ;  /* 0x000000020e0e7824 */ /* 0x000fe200078e0219 */
[----:B------:R-:W-:Y:S01]  /*71d0*/  R2UR UR11, R20 ;  /* 0x00000000140b72ca */ /* 0x000fe200000e0000 */
[----:B------:R-:W-:Y:S01]  /*71e0*/  VIADD R4, R4, 0xffffffff ;  /* 0xffffffff04047836 */ /* 0x000fe20000000000 */
[----:B------:R-:W-:Y:S01]  /*71f0*/  R2UR UR5, R15 ;  /* 0x000000000f0572ca */ /* 0x000fe200000e0000 */
[----:B------:R-:W-:Y:S01]  /*7200*/  UIADD3 UR22, UP1, UR20, 0x1f0, URZ ;  /* 0x000001f014167890 */ /* 0x000fe2000ff3e03f */
[----:B------:R-:W-:Y:S01]  /*7210*/  R2UR UR8, R14 ;  /* 0x000000000e0872ca */ /* 0x000fe200000e0000 */
[----:B------:R-:W-:Y:S01]  /*7220*/  VIADD R6, R6, 0x1 ;  /* 0x0000000106067836 */ /* 0x000fe20000000000 */
[----:B------:R-:W-:Y:S01]  /*7230*/  R2UR UR10, R22 ;  /* 0x00000000160a72ca */ /* 0x000fe200000e0000 */
[----:B------:R-:W-:Y:S01]  /*7240*/  UIADD3.X UR23, URZ, UR21, URZ, UP1, !UPT ;  /* 0x000000153f177290 */ /* 0x000fe20008ffe43f */
[----:B------:R-:W-:Y:S01]  /*7250*/  R2UR UR12, R7 ;  /* 0x00000000070c72ca */ /* 0x000fe200000e0000 */
[----:B------:R-:W-:Y:S01]  /*7260*/  UMOV UR6, 0x0 ;  /* 0x0000000000067882 */ /* 0x000fe20000000000 */
[----:B------:R-:W-:Y:S01]  /*7270*/  R2UR UR18, R21 ;  /* 0x00000000151272ca */ /* 0x000fe200000e0000 */
[----:B------:R-:W-:Y:S01]  /*7280*/  UMOV UR7, 0x10000000 ;  /* 0x1000000000077882 */ /* 0x000fe20000000000 */
[----:B------:R-:W-:Y:S01]  /*7290*/  ISETP.GT.AND P1, PT, R4, 0x1, PT ;  /* 0x000000010400780c */ /* 0x000fe20003f24270 */
[----:B------:R-:W-:Y:S01]  /*72a0*/  UMOV UR19, 0xf0000 ;  /* 0x000f000000137882 */ /* 0x000fe20000000000 */
[----:B------:R-:W-:Y:S01]  /*72b0*/  ISETP.NE.AND P0, PT, R6, 0x5, PT ;  /* 0x000000050600780c */ /* 0x000fe20003f05270 */
[----:B------:R-:W-:Y:S01]  /*72c0*/  UIADD3 UR13, UR5, 0x100, URZ ;  /* 0x00000100050d7890 */ /* 0x000fe2000fffe03f */
[----:B------:R-:W-:Y:S01]  /*72d0*/  VIADD R22, R22, 0x40 ;  /* 0x0000004016167836 */ /* 0x000fe20000000000 */
[----:B------:R-:W-:Y:S01]  /*72e0*/  UIADD3.X UR5, URZ, UR21, URZ, UP0, !UPT ;  /* 0x000000153f057290 */ /* 0x000fe200087fe43f */
[----:B------:R-:W-:Y:S01]  /*72f0*/  SEL R14, RZ, 0x1, P0 ;  /* 0x00000001ff0e7807 */ /* 0x000fe20000000000 */
[----:B------:R-:W-:Y:S01]  /*7300*/  UIADD3 UR14, UR8, 0x14100, URZ ;  /* 0x00014100080e7890 */ /* 0x000fe2000fffe03f */
[----:B------:R-:W-:-:S02]  /*7310*/  SEL R6, R6, RZ, P0 ;  /* 0x000000ff06067207 */ /* 0x000fc40000000000 */
[----:B------:R-:W-:Y:S01]  /*7320*/  UMOV UR8, UR13 ;  /* 0x0000000d00087c82 */ /* 0x000fe20008000000 */
[----:B------:R-:W-:-:S03]  /*7330*/  LOP3.LUT R5, R5, R14, RZ, 0x3c, !PT ;  /* 0x0000000e05057212 */ /* 0x000fc600078e3cff */
[----:B------:R0:W-:Y:S02]  /*7340*/  UTMALDG.3D [UR8], [UR4], desc[UR6] ;  /* 0x00000608040075b4 */ /* 0x0001e40008011000 */
[----:B0-----:R-:W-:Y:S01]  /*7350*/  UMOV UR8, UR14 ;  /* 0x0000000e00087c82 */ /* 0x001fe20008000000 */
[----:B------:R-:W-:Y:S02]  /*7360*/  UMOV UR11, UR18 ;  /* 0x00000012000b7c82 */ /* 0x000fe40008000000 */
[----:B------:R0:W-:Y:S02]  /*7370*/  UTMALDG.3D.MULTICAST [UR8], [UR22], UR19, desc[UR6] ;  /* 0x00000608160073b4 */ /* 0x0001e40008011813 */
[----:B0-----:R-:W-:Y:S05]  /*7380*/  @P1 BRA `(.L_x_172) ;  /* 0xfffffffc00441947 */ /* 0x001fea000383ffff */
.L_x_169:
[----:B------:R-:W-:Y:S05]  /*7390*/  BSYNC B1 ;  /* 0x0000000000017941 */ /* 0x000fea0003800000 */
.L_x_168:
[----:B------:R-:W-:Y:S01]  /*73a0*/  LOP3.LUT P1, RZ, R10, 0xff, RZ, 0xc0, !PT ;  /* 0x000000ff0aff7812 */ /* 0x000fe2000782c0ff */
[C---:B------:R-:W-:Y:S01]  /*73b0*/  IMAD.IADD R7, R11.reuse, 0x1, R8 ;  /* 0x000000010b077824 */ /* 0x040fe200078e0208 */
[----:B------:R-:W-:Y:S01]  /*73c0*/  ULDC.64 UR4, c[0x0][0x650] ;  /* 0x0001940000047ab9 */ /* 0x000fe20000000a00 */
[----:B------:R-:W-:Y:S01]  /*73d0*/  ISETP.GE.U32.AND P2, PT, R11, 0x5, PT ;  /* 0x000000050b00780c */ /* 0x000fe20003f46070 */
[----:B------:R-:W-:Y:S01]  /*73e0*/  BSSY B1, `(.L_x_173) ;  /* 0x000006c000017945 */ /* 0x000fe20003800000 */
[----:B------:R-:W-:Y:S01]  /*73f0*/  IMAD.MOV.U32 R20, RZ, RZ, -0x1 ;  /* 0xffffffffff147424 */ /* 0x000fe200078e00ff */
[----:B------:R-:W-:Y:S01]  /*7400*/  ISETP.GT.U32.AND P0, PT, R7, 0x4, PT ;  /* 0x000000040700780c */ /* 0x000fe20003f04070 */
[----:B------:R-:W-:Y:S01]  /*7410*/  IMAD.MOV.U32 R21, RZ, RZ, -0x1 ;  /* 0xffffffffff157424 */ /* 0x000fe200078e00ff */
[----:B------:R-:W-:Y:S02]  /*7420*/  PRMT R10, RZ, 0x7610, R10 ;  /* 0x00007610ff0a7816 */ /* 0x000fe4000000000a */
[----:B------:R-:W-:-:S03]  /*7430*/  ISETP.LT.U32.AND P0, PT, R11, 0x5, P0 ;  /* 0x000000050b00780c */ /* 0x000fc60000701070 */
[----:B------:R-:W0:Y:S01]  /*7440*/  @P1 S2R R5, SR_CgaCtaId ;  /* 0x0000000000051919 */ /* 0x000e220000008800 */
[----:B------:R-:W-:-:S04]  /*7450*/  @P1 MOV R4, 0x400 ;  /* 0x0000040000041802 */ /* 0x000fc80000000f00 */
[----:B0-----:R-:W-:Y:S01]  /*7460*/  @P1 LEA R6, R5, R4, 0x18 ;  /* 0x0000000405061211 */ /* 0x001fe200078ec0ff */
[----:B------:R-:W-:Y:S01]  /*7470*/  IMAD.WIDE.U32 R4, R7, -0x33333333, RZ ;  /* 0xcccccccd07047825 */ /* 0x000fe200078e00ff */
[----:B------:R-:W-:Y:S02]  /*7480*/  SEL R4, RZ, 0x1, !P0 ;  /* 0x00000001ff047807 */ /* 0x000fe40004000000 */
[----:B------:R0:W-:Y:S01]  /*7490*/  @P1 SYNCS.ARRIVE.TRANS64.A1T0 RZ, [R6+URZ+0x68], RZ ;  /* 0x000068ff06ff19a7 */ /* 0x0001e2000810003f */
[----:B------:R-:W-:Y:S02]  /*74a0*/  IADD3 R16, P1, R16, UR36, RZ ;  /* 0x0000002410107c10 */ /* 0x000fe4000ff3e0ff */
[----:B------:R-:W-:Y:S02]  /*74b0*/  LOP3.LUT R3, R3, R4, RZ, 0x3c, !PT ;  /* 0x0000000403037212 */ /* 0x000fe400078e3cff */
[----:B------:R-:W-:Y:S02]  /*74c0*/  IADD3.X R17, R17, UR42, RZ, P1, !PT ;  /* 0x0000002a11117c10 */ /* 0x000fe40008ffe4ff */
[----:B------:R-:W-:-:S02]  /*74d0*/  ISETP.GE.U32.AND P0, PT, R16, UR4, PT ;  /* 0x0000000410007c0c */ /* 0x000fc4000bf06070 */
[----:B0-----:R-:W-:Y:S02]  /*74e0*/  SHF.R.U32.HI R6, RZ, 0x2, R5 ;  /* 0x00000002ff067819 */ /* 0x001fe40000011605 */
[----:B------:R-:W-:Y:S02]  /*74f0*/  ISETP.GE.U32.AND.EX P0, PT, R17, UR5, PT, P0 ;  /* 0x0000000511007c0c */ /* 0x000fe4000bf06100 */
[----:B------:R-:W-:Y:S01]  /*7500*/  @P2 LOP3.LUT R3, R3, 0x1, R6, 0x78, !PT ;  /* 0x0000000103032812 */ /* 0x000fe200078e7806 */
[----:B------:R-:W-:Y:S01]  /*7510*/  IMAD R8, R6, -0x5, R7 ;  /* 0xfffffffb06087824 */ /* 0x000fe200078e0207 */
[----:B------:R-:W-:Y:S01]  /*7520*/  PRMT R4, RZ, 0x7610, R4 ;  /* 0x00007610ff047816 */ /* 0x000fe20000000004 */
[----:B------:R-:W-:-:S08]  /*7530*/  IMAD.MOV.U32 R7, RZ, RZ, -0x1 ;  /* 0xffffffffff077424 */ /* 0x000fd000078e00ff */
[----:B------:R-:W-:Y:S05]  /*7540*/  @P0 BRA `(.L_x_174) ;  /* 0x0000000400540947 */ /* 0x000fea0003800000 */
[----:B------:R-:W0:Y:S01]  /*7550*/  S2R R15, SR_CTAID.X ;  /* 0x00000000000f7919 */ /* 0x000e220000002500 */
[----:B------:R-:W-:Y:S01]  /*7560*/  ULDC.64 UR4, c[0x0][0x628] ;  /* 0x00018a0000047ab9 */ /* 0x000fe20000000a00 */
[----:B------:R-:W-:Y:S01]  /*7570*/  ULDC UR7, c[0x0][0x630] ;  /* 0x00018c0000077ab9 */ /* 0x000fe20000000800 */
[----:B------:R-:W-:Y:S01]  /*7580*/  ISETP.NE.U32.AND P0, PT, RZ, UR4, PT ;  /* 0x00000004ff007c0c */ /* 0x000fe2000bf05070 */
[----:B------:R-:W1:Y:S01]  /*7590*/  S2R R20, SR_CTAID.Y ;  /* 0x0000000000147919 */ /* 0x000e620000002600 */
[----:B------:R-:W-:Y:S01]  /*75a0*/  ULDC UR8, c[0x0][0x150] ;  /* 0x0000540000087ab9 */ /* 0x000fe20000000800 */
[----:B------:R-:W-:Y:S01]  /*75b0*/  IMAD.MOV.U32 R4, RZ, RZ, R16 ;  /* 0x000000ffff047224 */ /* 0x000fe200078e0010 */
[----:B------:R-:W-:Y:S01]  /*75c0*/  ISETP.NE.AND.EX P0, PT, RZ, UR5, PT, P0 ;  /* 0x00000005ff007c0c */ /* 0x000fe2000bf05300 */
[----:B------:R-:W-:Y:S01]  /*75d0*/  IMAD.MOV.U32 R5, RZ, RZ, R17 ;  /* 0x000000ffff057224 */ /* 0x000fe200078e0011 */
[----:B0-----:R-:W-:-:S11]  /*75e0*/  I2FP.F32.U32 R22, R15 ;  /* 0x0000000f00167245 */ /* 0x001fd60000201000 */
[----:B------:R-:W-:Y:S05]  /*75f0*/  @!P0 BRA `(.L_x_175) ;  /* 0x0000000000288947 */ /* 0x000fea0003800000 */
[----:B------:R-:W-:Y:S02]  /*7600*/  ULDC UR6, c[0x0][0x634] ;  /* 0x00018d0000067ab9 */ /* 0x000fe40000000800 */
[----:B------:R-:W-:-:S05]  /*7610*/  IADD3 R5, P0, R16, UR6, RZ ;  /* 0x0000000610057c10 */ /* 0x000fca000ff1e0ff */
[----:B------:R-:W-:-:S04]  /*7620*/  IMAD.X R21, RZ, RZ, R17, P0 ;  /* 0x000000ffff157224 */ /* 0x000fc800000e0611 */
[----:B------:R-:W-:-:S04]  /*7630*/  IMAD.WIDE.U32 R6, R21, UR4, RZ ;  /* 0x0000000415067c25 */ /* 0x000fc8000f8e00ff */
[----:B------:R-:W-:-:S04]  /*7640*/  IMAD.WIDE.U32 R6, P0, R5, UR5, R6 ;  /* 0x0000000505067c25 */ /* 0x000fc8000f800006 */
[----:B------:R-:W-:-:S04]  /*7650*/  IMAD.WIDE.U32 R4, R5, UR4, RZ ;  /* 0x0000000405047c25 */ /* 0x000fc8000f8e00ff */
[----:B------:R-:W-:Y:S01]  /*7660*/  IMAD.MOV.U32 R4, RZ, RZ, R7 ;  /* 0x000000ffff047224 */ /* 0x000fe200078e0007 */
[----:B------:R-:W-:Y:S01]  /*7670*/  IADD3 RZ, P1, R5, R6, RZ ;  /* 0x0000000605ff7210 */ /* 0x000fe20007f3e0ff */
[----:B------:R-:W-:-:S04]  /*7680*/  IMAD.X R5, RZ, RZ, RZ, P0 ;  /* 0x000000ffff057224 */ /* 0x000fc800000e06ff */
[----:B------:R-:W-:-:S08]  /*7690*/  IMAD.WIDE.U32.X R4, R21, UR5, R4, P1 ;  /* 0x0000000515047c25 */ /* 0x000fd000088e0404 */
.L_x_175:
[--C-:B------:R-:W-:Y:S01]  /*76a0*/  SHF.R.U64 R14, R4, UR7, R5.reuse ;  /* 0x00000007040e7c19 */ /* 0x100fe20008001205 */
[----:B------:R-:W-:Y:S01]  /*76b0*/  FMUL R22, R22, UR8 ;  /* 0x0000000816167c20 */ /* 0x000fe20008400000 */
[----:B------:R-:W-:Y:S01]  /*76c0*/  SHF.R.U32.HI R4, RZ, UR7, R5 ;  /* 0x00000007ff047c19 */ /* 0x000fe20008011605 */
[----:B------:R-:W0:Y:S01]  /*76d0*/  LDC R6, c[0x0][0x144] ;  /* 0x00005100ff067b82 */ /* 0x000e220000000800 */
[----:B------:R-:W-:Y:S01]  /*76e0*/  IADD3 R5, P0, RZ, -R14, RZ ;  /* 0x8000000eff057210 */ /* 0x000fe20007f1e0ff */
[----:B------:R-:W-:Y:S01]  /*76f0*/  ULDC UR6, c[0x0][0x154] ;  /* 0x0000550000067ab9 */ /* 0x000fe20000000800 */
[----:B-1----:R-:W-:Y:S01]  /*7700*/  I2FP.F32.U32 R7, R20 ;  /* 0x0000001400077245 */ /* 0x002fe20000201000 */
[----:B------:R-:W1:Y:S01]  /*7710*/  F2I.U32.TRUNC.NTZ R22, R22 ;  /* 0x0000001600167305 */ /* 0x000e62000020f000 */
[----:B------:R-:W-:Y:S01]  /*7720*/  ULDC.64 UR4, c[0x0][0x620] ;  /* 0x0001880000047ab9 */ /* 0x000fe20000000a00 */
[----:B------:R-:W-:Y:S01]  /*7730*/  IMAD.X R4, RZ, RZ, ~R4, P0 ;  /* 0x000000ffff047224 */ /* 0x000fe200000e0e04 */
[----:B------:R-:W-:Y:S01]  /*7740*/  ISETP.NE.AND P2, PT, R2, 0x1, PT ;  /* 0x000000010200780c */ /* 0x000fe20003f45270 */
[----:B------:R-:W-:Y:S01]  /*7750*/  FMUL R23, R7, UR6 ;  /* 0x0000000607177c20 */ /* 0x000fe20008400000 */
[----:B------:R-:W2:Y:S01]  /*7760*/  LDC R25, c[0x0][0x148] ;  /* 0x00005200ff197b82 */ /* 0x000ea20000000800 */
[----:B------:R-:W-:Y:S01]  /*7770*/  IMAD R4, R4, UR4, RZ ;  /* 0x0000000404047c24 */ /* 0x000fe2000f8e02ff */
[----:B------:R-:W-:-:S02]  /*7780*/  ULDC.64 UR6, c[0x0][0x640] ;  /* 0x0001900000067ab9 */ /* 0x000fc40000000a00 */
[----:B------:R-:W-:Y:S01]  /*7790*/  ISETP.NE.U32.AND P0, PT, RZ, UR6, PT ;  /* 0x00000006ff007c0c */ /* 0x000fe2000bf05070 */
[----:B------:R-:W3:Y:S01]  /*77a0*/  F2I.U32.TRUNC.NTZ R23, R23 ;  /* 0x0000001700177305 */ /* 0x000ee2000020f000 */
[C---:B------:R-:W-:Y:S02]  /*77b0*/  IMAD R7, R5.reuse, UR5, R4 ;  /* 0x0000000505077c24 */ /* 0x040fe4000f8e0204 */
[----:B------:R-:W-:Y:S01]  /*77c0*/  IMAD.WIDE.U32 R4, R5, UR4, R16 ;  /* 0x0000000405047c25 */ /* 0x000fe2000f8e0010 */
[----:B------:R-:W-:Y:S01]  /*77d0*/  ULDC UR4, c[0x0][0x618] ;  /* 0x0001860000047ab9 */ /* 0x000fe20000000800 */
[----:B------:R-:W-:Y:S02]  /*77e0*/  ISETP.NE.AND.EX P0, PT, RZ, UR7, PT, P0 ;  /* 0x00000007ff007c0c */ /* 0x000fe4000bf05300 */
[----:B------:R-:W-:Y:S02]  /*77f0*/  IMAD.IADD R5, R5, 0x1, R7 ;  /* 0x0000000105057824 */ /* 0x000fe400078e0207 */
[----:B-1----:R-:W-:-:S03]  /*7800*/  IMAD.MOV R22, RZ, RZ, -R22 ;  /* 0x000000ffff167224 */ /* 0x002fc600078e0a16 */
[----:B------:R-:W-:Y:S01]  /*7810*/  SHF.R.U64 R21, R4, UR4, R5 ;  /* 0x0000000404157c19 */ /* 0x000fe20008001205 */
[----:B0-----:R-:W-:Y:S01]  /*7820*/  IMAD R15, R6, R22, R15 ;  /* 0x00000016060f7224 */ /* 0x001fe200078e020f */
[----:B------:R-:W-:Y:S01]  /*7830*/  SHF.R.U32.HI R4, RZ, UR4, R5 ;  /* 0x00000004ff047c19 */ /* 0x000fe20008011605 */
[----:B------:R-:W-:Y:S01]  /*7840*/  ULDC UR4, c[0x0][0x608] ;  /* 0x0001820000047ab9 */ /* 0x000fe20000000800 */
[----:B---3--:R-:W-:Y:S02]  /*7850*/  IMAD.MOV R6, RZ, RZ, -R23 ;  /* 0x000000ffff067224 */ /* 0x008fe400078e0a17 */
[--C-:B------:R-:W-:Y:S02]  /*7860*/  SHF.R.U64 R22, R21, UR4, R4.reuse ;  /* 0x0000000415167c19 */ /* 0x100fe40008001204 */
[----:B------:R-:W-:Y:S01]  /*7870*/  SHF.R.U32.HI R5, RZ, UR4, R4 ;  /* 0x00000004ff057c19 */ /* 0x000fe20008011604 */
[----:B------:R-:W-:Y:S01]  /*7880*/  ULDC UR4, c[0x0][0x658] ;  /* 0x0001960000047ab9 */ /* 0x000fe20000000800 */
[----:B--2---:R-:W-:-:S02]  /*7890*/  @P2 IMAD R15, R25, R6, R20 ;  /* 0x00000006190f2224 */ /* 0x004fc400078e0214 */
[--C-:B------:R-:W-:Y:S02]  /*78a0*/  SHF.R.U64 R20, R22, UR4, R5.reuse ;  /* 0x0000000416147c19 */ /* 0x100fe40008001205 */
[----:B------:R-:W-:-:S03]  /*78b0*/  SHF.R.U32.HI R23, RZ, UR4, R5 ;  /* 0x00000004ff177c19 */ /* 0x000fc60008011605 */
[----:B------:R-:W-:Y:S02]  /*78c0*/  IMAD.MOV.U32 R6, RZ, RZ, R20 ;  /* 0x000000ffff067224 */ /* 0x000fe400078e0014 */
[----:B------:R-:W-:Y:S01]  /*78d0*/  IMAD.MOV.U32 R5, RZ, RZ, R23 ;  /* 0x000000ffff057224 */ /* 0x000fe200078e0017 */
[----:B------:R-:W-:Y:S06]  /*78e0*/  @!P0 BRA `(.L_x_176) ;  /* 0x00000000002c8947 */ /* 0x000fec0003800000 */
        /* <DEDUP_REMOVED lines=9> */
[----:B------:R-:W-:-:S04]  /*7980*/  IMAD.WIDE.U32.X R4, R23, UR7, R4, P1 ;  /* 0x0000000717047c25 */ /* 0x000fc800088e0404 */
[----:B------:R-:W-:-:S07]  /*7990*/  IMAD.MOV.U32 R6, RZ, RZ, R4 ;  /* 0x000000ffff067224 */ /* 0x000fce00078e0004 */
.L_x_176:
[----:B------:R-:W-:Y:S01]  /*79a0*/  ULDC UR4, c[0x0][0x648] ;  /* 0x0001920000047ab9 */ /* 0x000fe20000000800 */
[----:B------:R-:W-:Y:S01]  /*79b0*/  LOP3.LUT R4, R22, UR16, RZ, 0xc0, !PT ;  /* 0x0000001016047c12 */ /* 0x000fe2000f8ec0ff */
[----:B------:R-:W-:Y:S01]  /*79c0*/  ULDC UR5, c[0x0][0x610] ;  /* 0x0001840000057ab9 */ /* 0x000fe20000000800 */
[----:B------:R-:W-:Y:S01]  /*79d0*/  SHF.R.U64 R5, R6, UR4, R5 ;  /* 0x0000000406057c19 */ /* 0x000fe20008001205 */
[----:B------:R-:W-:Y:S01]  /*79e0*/  ULDC UR4, c[0x0][0x638] ;  /* 0x00018e0000047ab9 */ /* 0x000fe20000000800 */
[----:B------:R-:W-:-:S03]  /*79f0*/  LOP3.LUT R21, R21, UR15, RZ, 0xc0, !PT ;  /* 0x0000000f15157c12 */ /* 0x000fc6000f8ec0ff */
[----:B------:R-:W-:Y:S02]  /*7a00*/  IMAD.MOV R7, RZ, RZ, -R5 ;  /* 0x000000ffff077224 */ /* 0x000fe400078e0a05 */
[----:B------:R-:W-:Y:S02]  /*7a10*/  IMAD R4, R5, UR17, R4 ;  /* 0x0000001105047c24 */ /* 0x000fe4000f8e0204 */
[----:B------:R-:W-:Y:S01]  /*7a20*/  IMAD R20, R7, UR4, R20 ;  /* 0x0000000407147c24 */ /* 0x000fe2000f8e0214 */
[----:B------:R-:W-:Y:S01]  /*7a30*/  ULDC UR4, c[0x0][0x600] ;  /* 0x0001800000047ab9 */ /* 0x000fe20000000800 */
[----:B------:R-:W-:Y:S02]  /*7a40*/  IMAD R15, R4, UR5, R15 ;  /* 0x00000005040f7c24 */ /* 0x000fe4000f8e020f */
[----:B------:R-:W-:Y:S02]  /*7a50*/  IMAD R20, R20, UR4, R21 ;  /* 0x0000000414147c24 */ /* 0x000fe4000f8e0215 */
[----:B------:R-:W-:-:S02]  /*7a60*/  IMAD.MOV.U32 R4, RZ, RZ, 0x1 ;  /* 0x00000001ff047424 */ /* 0x000fc400078e00ff */
[----:B------:R-:W-:Y:S01]  /*7a70*/  IMAD.MOV.U32 R7, RZ, RZ, R14 ;  /* 0x000000ffff077224 */ /* 0x000fe200078e000e */
[----:B------:R-:W-:Y:S02]  /*7a80*/  SEL R21, R20, R15, !P2 ;  /* 0x0000000f14157207 */ /* 0x000fe40005000000 */
[----:B------:R-:W-:-:S07]  /*7a90*/  SEL R20, R15, R20, !P2 ;  /* 0x000000140f147207 */ /* 0x000fce0005000000 */
.L_x_174:
[----:B------:R-:W-:Y:S05]  /*7aa0*/  BSYNC B1 ;  /* 0x0000000000017941 */ /* 0x000fea0003800000 */
.L_x_173:
[----:B------:R-:W-:-:S13]  /*7ab0*/  LOP3.LUT P0, RZ, R4, 0xff, RZ, 0xc0, !PT ;  /* 0x000000ff04ff7812 */ /* 0x000fda000780c0ff */
[----:B------:R-:W-:Y:S05]  /*7ac0*/  @P0 BRA `(.L_x_177) ;  /* 0xfffffff400400947 */ /* 0x000fea000383ffff */
[----:B------:R-:W-:Y:S05]  /*7ad0*/  BSYNC B0 ;  /* 0x0000000000007941 */ /* 0x000fea0003800000 */
.L_x_166:
[----:B------:R-:W-:-:S03]  /*7ae0*/  UMOV UR4, 0xffffffff ;  /* 0xffffffff00047882 */ /* 0x000fc60000000000 */
[----:B------:R-:W-:Y:S05]  /*7af0*/  BRA.DIV UR4, `(.L_x_178) ;  /* 0x0000000604387947 */ /* 0x000fea000b800000 */
[----:B------:R-:W-:-:S13]  /*7b00*/  ELECT P6, URZ, PT ;  /* 0x00000000003f782f */ /* 0x000fda00038c0000 */
.L_x_193:
[----:B------:R-:W-:Y:S04]  /*7b10*/  BSSY B0, `(.L_x_179) ;  /* 0x0000034000007945 */ /* 0x000fe80003800000 */
[----:B------:R-:W-:Y:S05]  /*7b20*/  @!P6 BRA `(.L_x_180) ;  /* 0x0000000000c8e947 */ /* 0x000fea0003800000 */
[----:B------:R-:W-:-:S04]  /*7b30*/  LOP3.LUT R18, R18, 0x2, RZ, 0xfc, !PT ;  /* 0x0000000212127812 */ /* 0x000fc800078efcff */
[----:B------:R-:W-:-:S13]  /*7b40*/  ISETP.NE.AND P0, PT, R18, 0x3, PT ;  /* 0x000000031200780c */ /* 0x000fda0003f05270 */
[----:B------:R-:W-:Y:S05]  /*7b50*/  @!P0 BRA `(.L_x_181) ;  /* 0x0000000000048947 */ /* 0x000fea0003800000 */
[----:B------:R-:W-:Y:S01]  /*7b60*/  BPT.TRAP 0x1 ;  /* 0x000000040000795c */ /* 0x000fe20000300000 */
.L_x_181:
[----:B------:R-:W0:Y:S01]  /*7b70*/  S2R R5, SR_CgaCtaId ;  /* 0x0000000000057919 */ /* 0x000e220000008800 */
[----:B------:R-:W-:Y:S02]  /*7b80*/  MOV R0, 0x400 ;  /* 0x0000040000007802 */ /* 0x000fe40000000f00 */
[----:B------:R-:W-:Y:S02]  /*7b90*/  SHF.L.U32 R2, R3, 0x1f, RZ ;  /* 0x0000001f03027819 */ /* 0x000fe400000006ff */
[----:B0-----:R-:W-:-:S05]  /*7ba0*/  LEA R5, R5, R0, 0x18 ;  /* 0x0000000005057211 */ /* 0x001fca00078ec0ff */
[----:B------:R-:W-:-:S04]  /*7bb0*/  VIADD R5, R5, 0x28 ;  /* 0x0000002805057836 */ /* 0x000fc80000000000 */
[C---:B------:R-:W-:Y:S02]  /*7bc0*/  IMAD R7, R8.reuse, 0x8, R5 ;  /* 0x0000000808077824 */ /* 0x040fe400078e0205 */
[----:B------:R-:W-:Y:S02]  /*7bd0*/  VIADD R8, R8, 0x1 ;  /* 0x0000000108087836 */ /* 0x000fe40000000000 */
[----:B------:R-:W0:Y:S03]  /*7be0*/  SYNCS.PHASECHK.TRANS64.TRYWAIT P0, [R7+URZ], R2 ;  /* 0x00000002070075a7 */ /* 0x000e26000800017f */
[----:B------:R-:W-:-:S04]  /*7bf0*/  ISETP.NE.AND P1, PT, R8, 0x5, PT ;  /* 0x000000050800780c */ /* 0x000fc80003f25270 */
[----:B------:R-:W-:Y:S02]  /*7c00*/  SEL R0, RZ, 0x1, P1 ;  /* 0x00000001ff007807 */ /* 0x000fe40000800000 */
[----:B------:R-:W-:Y:S02]  /*7c10*/  SEL R8, R8, RZ, P1 ;  /* 0x000000ff08087207 */ /* 0x000fe40000800000 */
[----:B------:R-:W-:-:S03]  /*7c20*/  LOP3.LUT R9, R3, R0, RZ, 0x3c, !PT ;  /* 0x0000000003097212 */ /* 0x000fc600078e3cff */
[----:B------:R-:W-:Y:S01]  /*7c30*/  IMAD R6, R8, 0x8, R5 ;  /* 0x0000000808067824 */ /* 0x000fe200078e0205 */
[----:B------:R-:W-:Y:S01]  /*7c40*/  SHF.L.U32 R3, R9, 0x1f, RZ ;  /* 0x0000001f09037819 */ /* 0x000fe200000006ff */
[----:B0-----:R-:W-:Y:S06]  /*7c50*/  @!P0 BRA `(.L_x_182) ;  /* 0x0000000400008947 */ /* 0x001fec0003800000 */
.L_x_194:
[----:B------:R-:W1:Y:S01]  /*7c60*/  SYNCS.PHASECHK.TRANS64.TRYWAIT P0, [R6+URZ], R3 ;  /* 0x00000003060075a7 */ /* 0x000e62000800017f */
[----:B------:R-:W-:-:S05]  /*7c70*/  VIADD R0, R8, 0x1 ;  /* 0x0000000108007836 */ /* 0x000fca0000000000 */
[----:B------:R-:W-:-:S04]  /*7c80*/  ISETP.NE.AND P1, PT, R0, 0x5, PT ;  /* 0x000000050000780c */ /* 0x000fc80003f25270 */
[----:B0-----:R-:W-:Y:S02]  /*7c90*/  SEL R2, RZ, 0x1, P1 ;  /* 0x00000001ff027807 */ /* 0x001fe40000800000 */
[----:B------:R-:W-:Y:S02]  /*7ca0*/  SEL R0, R0, RZ, P1 ;  /* 0x000000ff00007207 */ /* 0x000fe40000800000 */
[----:B------:R-:W-:-:S03]  /*7cb0*/  LOP3.LUT R9, R9, R2, RZ, 0x3c, !PT ;  /* 0x0000000209097212 */ /* 0x000fc600078e3cff */
[----:B------:R-:W-:Y:S01]  /*7cc0*/  IMAD R7, R0, 0x8, R5 ;  /* 0x0000000800077824 */ /* 0x000fe200078e0205 */
[----:B------:R-:W-:Y:S01]  /*7cd0*/  SHF.L.U32 R4, R9, 0x1f, RZ ;  /* 0x0000001f09047819 */ /* 0x000fe200000006ff */
[----:B-1----:R-:W-:Y:S06]  /*7ce0*/  @!P0 BRA `(.L_x_183) ;  /* 0x0000000000f08947 */ /* 0x002fec0003800000 */
.L_x_195:
[----:B------:R-:W1:Y:S01]  /*7cf0*/  SYNCS.PHASECHK.TRANS64.TRYWAIT P0, [R7+URZ], R4 ;  /* 0x00000004070075a7 */ /* 0x000e62000800017f */
[----:B------:R-:W-:-:S05]  /*7d00*/  VIADD R0, R0, 0x1 ;  /* 0x0000000100007836 */ /* 0x000fca0000000000 */
[----:B------:R-:W-:-:S04]  /*7d10*/  ISETP.NE.AND P1, PT, R0, 0x5, PT ;  /* 0x000000050000780c */ /* 0x000fc80003f25270 */
[----:B------:R-:W-:Y:S02]  /*7d20*/  SEL R2, RZ, 0x1, P1 ;  /* 0x00000001ff027807 */ /* 0x000fe40000800000 */
[----:B------:R-:W-:Y:S02]  /*7d30*/  SEL R0, R0, RZ, P1 ;  /* 0x000000ff00007207 */ /* 0x000fe40000800000 */
[----:B------:R-:W-:-:S03]  /*7d40*/  LOP3.LUT R9, R9, R2, RZ, 0x3c, !PT ;  /* 0x0000000209097212 */ /* 0x000fc600078e3cff */
[----:B0-----:R-:W-:Y:S01]  /*7d50*/  IMAD R6, R0, 0x8, R5 ;  /* 0x0000000800067824 */ /* 0x001fe200078e0205 */
[----:B------:R-:W-:Y:S01]  /*7d60*/  SHF.L.U32 R3, R9, 0x1f, RZ ;  /* 0x0000001f09037819 */ /* 0x000fe200000006ff */
[----:B-1----:R-:W-:Y:S06]  /*7d70*/  @!P0 BRA `(.L_x_184) ;  /* 0x0000000000e08947 */ /* 0x002fec0003800000 */
.L_x_196:
[----:B------:R-:W1:Y:S01]  /*7d80*/  SYNCS.PHASECHK.TRANS64.TRYWAIT P0, [R6+URZ], R3 ;  /* 0x00000003060075a7 */ /* 0x000e62000800017f */
[----:B------:R-:W-:-:S05]  /*7d90*/  VIADD R0, R0, 0x1 ;  /* 0x0000000100007836 */ /* 0x000fca0000000000 */
[----:B------:R-:W-:-:S04]  /*7da0*/  ISETP.NE.AND P1, PT, R0, 0x5, PT ;  /* 0x000000050000780c */ /* 0x000fc80003f25270 */
[----:B------:R-:W-:Y:S02]  /*7db0*/  SEL R2, RZ, 0x1, P1 ;  /* 0x00000001ff027807 */ /* 0x000fe40000800000 */
[----:B------:R-:W-:Y:S02]  /*7dc0*/  SEL R0, R0, RZ, P1 ;  /* 0x000000ff00007207 */ /* 0x000fe40000800000 */
[----:B------:R-:W-:Y:S01]  /*7dd0*/  LOP3.LUT R2, R9, R2, RZ, 0x3c, !PT ;  /* 0x0000000209027212 */ /* 0x000fe200078e3cff */
[----:B-1----:R-:W-:Y:S06]  /*7de0*/  @!P0 BRA `(.L_x_185) ;  /* 0x0000000000d88947 */ /* 0x002fec0003800000 */
.L_x_197:
[----:B------:R-:W-:Y:S01]  /*7df0*/  IMAD R5, R0, 0x8, R5 ;  /* 0x0000000800057824 */ /* 0x000fe200078e0205 */
[----:B------:R-:W-:-:S07]  /*7e00*/  SHF.L.U32 R0, R2, 0x1f, RZ ;  /* 0x0000001f02007819 */ /* 0x000fce00000006ff */
.L_x_186:
[----:B--2---:R2:W3:Y:S02]  /*7e10*/  SYNCS.PHASECHK.TRANS64.TRYWAIT P0, [R5+URZ], R0 ;  /* 0x00000000050075a7 */ /* 0x0044e4000800017f */
[----:B---3--:R-:W-:Y:S05]  /*7e20*/  @!P0 NANOSLEEP.SYNCS 0x989680 ;  /* 0x009896800000895d */ /* 0x008fea0003900000 */
[----:B------:R-:W3:Y:S02]  /*7e30*/  @!P0 SYNCS.PHASECHK.TRANS64 P0, [R5+URZ], R0 ;  /* 0x00000000050085a7 */ /* 0x000ee4000800007f */
[----:B---3--:R-:W-:Y:S05]  /*7e40*/  @!P0 BRA `(.L_x_186) ;  /* 0xfffffffc00f08947 */ /* 0x008fea000383ffff */
.L_x_180:
[----:B------:R-:W-:Y:S05]  /*7e50*/  BSYNC B0 ;  /* 0x0000000000007941 */ /* 0x000fea0003800000 */
.L_x_179:
[----:B------:R-:W-:Y:S05]  /*7e60*/  EXIT ;  /* 0x000000000000794d */ /* 0x000fea0003800000 */
.L_x_21:
[----:B-1----:R1:W2:Y:S02]  /*7e70*/  SYNCS.PHASECHK.TRANS64.TRYWAIT P1, [R3+URZ], R0 ;  /* 0x00000000030075a7 */ /* 0x0022a4000802017f */
[----:B--2---:R-:W-:Y:S05]  /*7e80*/  @!P1 NANOSLEEP.SYNCS 0x989680 ;  /* 0x009896800000995d */ /* 0x004fea0003900000 */
[----:B------:R-:W2:Y:S02]  /*7e90*/  @!P1 SYNCS.PHASECHK.TRANS64 P1, [R3+URZ], R0 ;  /* 0x00000000030095a7 */ /* 0x000ea4000802007f */
[----:B--2---:R-:W-:Y:S05]  /*7ea0*/  @!P1 BRA `(.L_x_21) ;  /* 0xfffffffc00f09947 */ /* 0x004fea000383ffff */
[----:B------:R-:W-:Y:S05]  /*7eb0*/  BRA `(.L_x_20) ;  /* 0xffffff98004c7947 */ /* 0x000fea000383ffff */
.L_x_26:
[----:B-1----:R1:W2:Y:S02]  /*7ec0*/  SYNCS.PHASECHK.TRANS64.TRYWAIT P1, [R5+URZ], R4 ;  /* 0x00000004050075a7 */ /* 0x0022a4000802017f */
[----:B--2---:R-:W-:Y:S05]  /*7ed0*/  @!P1 NANOSLEEP.SYNCS 0x989680 ;  /* 0x009896800000995d */ /* 0x004fea0003900000 */
[----:B------:R-:W2:Y:S02]  /*7ee0*/  @!P1 SYNCS.PHASECHK.TRANS64 P1, [R5+URZ], R4 ;  /* 0x00000004050095a7 */ /* 0x000ea4000802007f */
[----:B--2---:R-:W-:Y:S05]  /*7ef0*/  @!P1 BRA `(.L_x_26) ;  /* 0xfffffffc00f09947 */ /* 0x004fea000383ffff */
[----:B------:R-:W-:Y:S05]  /*7f00*/  BRA `(.L_x_25) ;  /* 0xffffff9c00287947 */ /* 0x000fea000383ffff */
.L_x_167:
[----:B------:R-:W-:Y:S01]  /*7f10*/  BSSY B1, `(.L_x_187) ;  /* 0x0000006000017945 */ /* 0x000fe20003800000 */
[----:B------:R-:W-:-:S07]  /*7f20*/  IMAD.MOV.U32 R15, RZ, RZ, -0x1 ;  /* 0xffffffffff0f7424 */ /* 0x000fce00078e00ff */
[----:B------:R-:W-:Y:S05]  /*7f30*/  WARPSYNC.COLLECTIVE R15, `(.L_x_188) ;  /* 0x000000000f0c7348 */ /* 0x000fea0003c00000 */
[----:B------:R-:W-:Y:S02]  /*7f40*/  ELECT P6, UR62, PT ;  /* 0x00000000003e782f */ /* 0x000fe400038c0000 */
[----:B------:R-:W-:Y:S01]  /*7f50*/  MOV R14, UR62 ;  /* 0x0000003e000e7c02 */ /* 0x000fe20008000f00 */
[----:B------:R-:W-:Y:S10]  /*7f60*/  ENDCOLLECTIVE ;  /* 0x000000000000791b */ /* 0x000ff40003800000 */
.L_x_188:
[----:B------:R-:W-:Y:S05]  /*7f70*/  BSYNC B1 ;  /* 0x0000000000017941 */ /* 0x000fea0003800000 */
.L_x_187:
[----:B------:R-:W-:Y:S05]  /*7f80*/  BRA `(.L_x_189) ;  /* 0xfffffff0001c7947 */ /* 0x000fea000383ffff */
.L_x_170:
[----:B-1----:R1:W2:Y:S02]  /*7f90*/  SYNCS.PHASECHK.TRANS64.TRYWAIT P0, [R23+URZ+0x28], R14 ;  /* 0x0000280e170075a7 */ /* 0x0022a4000800017f */
[----:B--2---:R-:W-:Y:S05]  /*7fa0*/  @!P0 NANOSLEEP.SYNCS 0x989680 ;  /* 0x009896800000895d */ /* 0x004fea0003900000 */
[----:B------:R-:W2:Y:S02]  /*7fb0*/  @!P0 SYNCS.PHASECHK.TRANS64 P0, [R23+URZ+0x28], R14 ;  /* 0x0000280e170085a7 */ /* 0x000ea4000800007f */
[----:B--2---:R-:W-:Y:S05]  /*7fc0*/  @!P0 BRA `(.L_x_170) ;  /* 0xfffffffc00f08947 */ /* 0x004fea000383ffff */
[----:B------:R-:W-:Y:S05]  /*7fd0*/  BRA `(.L_x_190) ;  /* 0xfffffff000547947 */ /* 0x000fea000383ffff */
.L_x_178:
[----:B------:R-:W-:Y:S01]  /*7fe0*/  BSSY B0, `(.L_x_191) ;  /* 0x0000006000007945 */ /* 0x000fe20003800000 */
[----:B------:R-:W-:-:S07]  /*7ff0*/  IMAD.MOV.U32 R15, RZ, RZ, -0x1 ;  /* 0xffffffffff0f7424 */ /* 0x000fce00078e00ff */
[----:B------:R-:W-:Y:S05]  /*8000*/  WARPSYNC.COLLECTIVE R15, `(.L_x_192) ;  /* 0x000000000f0c7348 */ /* 0x000fea0003c00000 */
[----:B------:R-:W-:Y:S02]  /*8010*/  ELECT P6, UR62, PT ;  /* 0x00000000003e782f */ /* 0x000fe400038c0000 */
[----:B------:R-:W-:Y:S01]  /*8020*/  MOV R14, UR62 ;  /* 0x0000003e000e7c02 */ /* 0x000fe20008000f00 */
[----:B------:R-:W-:Y:S10]  /*8030*/  ENDCOLLECTIVE ;  /* 0x000000000000791b */ /* 0x000ff40003800000 */
.L_x_192:
[----:B------:R-:W-:Y:S05]  /*8040*/  BSYNC B0 ;  /* 0x0000000000007941 */ /* 0x000fea0003800000 */
.L_x_191:
[----:B------:R-:W-:Y:S05]  /*8050*/  BRA `(.L_x_193) ;  /* 0xfffffff800ac7947 */ /* 0x000fea000383ffff */
.L_x_182:
[----:B0-----:R0:W1:Y:S02]  /*8060*/  SYNCS.PHASECHK.TRANS64.TRYWAIT P0, [R7+URZ], R2 ;  /* 0x00000002070075a7 */ /* 0x001064000800017f */
[----:B-1----:R-:W-:Y:S05]  /*8070*/  @!P0 NANOSLEEP.SYNCS 0x989680 ;  /* 0x009896800000895d */ /* 0x002fea0003900000 */
[----:B------:R-:W1:Y:S02]  /*8080*/  @!P0 SYNCS.PHASECHK.TRANS64 P0, [R7+URZ], R2 ;  /* 0x00000002070085a7 */ /* 0x000e64000800007f */
[----:B-1----:R-:W-:Y:S05]  /*8090*/  @!P0 BRA `(.L_x_182) ;  /* 0xfffffffc00f08947 */ /* 0x002fea000383ffff */
[----:B------:R-:W-:Y:S05]  /*80a0*/  BRA `(.L_x_194) ;  /* 0xfffffff800ec7947 */ /* 0x000fea000383ffff */
.L_x_183:
[----:B0-----:R0:W1:Y:S02]  /*80b0*/  SYNCS.PHASECHK.TRANS64.TRYWAIT P0, [R6+URZ], R3 ;  /* 0x00000003060075a7 */ /* 0x001064000800017f */
[----:B-1----:R-:W-:Y:S05]  /*80c0*/  @!P0 NANOSLEEP.SYNCS 0x989680 ;  /* 0x009896800000895d */ /* 0x002fea0003900000 */
[----:B------:R-:W1:Y:S02]  /*80d0*/  @!P0 SYNCS.PHASECHK.TRANS64 P0, [R6+URZ], R3 ;  /* 0x00000003060085a7 */ /* 0x000e64000800007f */
[----:B-1----:R-:W-:Y:S05]  /*80e0*/  @!P0 BRA `(.L_x_183) ;  /* 0xfffffffc00f08947 */ /* 0x002fea000383ffff */
[----:B------:R-:W-:Y:S05]  /*80f0*/  BRA `(.L_x_195) ;  /* 0xfffffff800fc7947 */ /* 0x000fea000383ffff */
.L_x_184:
[----:B0-----:R0:W1:Y:S02]  /*8100*/  SYNCS.PHASECHK.TRANS64.TRYWAIT P0, [R7+URZ], R4 ;  /* 0x00000004070075a7 */ /* 0x001064000800017f */
[----:B-1----:R-:W-:Y:S05]  /*8110*/  @!P0 NANOSLEEP.SYNCS 0x989680 ;  /* 0x009896800000895d */ /* 0x002fea0003900000 */
[----:B------:R-:W1:Y:S02]  /*8120*/  @!P0 SYNCS.PHASECHK.TRANS64 P0, [R7+URZ], R4 ;  /* 0x00000004070085a7 */ /* 0x000e64000800007f */
[----:B-1----:R-:W-:Y:S05]  /*8130*/  @!P0 BRA `(.L_x_184) ;  /* 0xfffffffc00f08947 */ /* 0x002fea000383ffff */
[----:B------:R-:W-:Y:S05]  /*8140*/  BRA `(.L_x_196) ;  /* 0xfffffffc000c7947 */ /* 0x000fea000383ffff */
.L_x_185:
[----:B-1----:R1:W2:Y:S02]  /*8150*/  SYNCS.PHASECHK.TRANS64.TRYWAIT P0, [R6+URZ], R3 ;  /* 0x00000003060075a7 */ /* 0x0022a4000800017f */
[----:B--2---:R-:W-:Y:S05]  /*8160*/  @!P0 NANOSLEEP.SYNCS 0x989680 ;  /* 0x009896800000895d */ /* 0x004fea0003900000 */
[----:B------:R-:W2:Y:S02]  /*8170*/  @!P0 SYNCS.PHASECHK.TRANS64 P0, [R6+URZ], R3 ;  /* 0x00000003060085a7 */ /* 0x000ea4000800007f */
[----:B--2---:R-:W-:Y:S05]  /*8180*/  @!P0 BRA `(.L_x_185) ;  /* 0xfffffffc00f08947 */ /* 0x004fea000383ffff */
[----:B------:R-:W-:Y:S05]  /*8190*/  BRA `(.L_x_197) ;  /* 0xfffffffc00147947 */ /* 0x000fea000383ffff */
.L_x_198:
[----:B------:R-:W-:-:S00]  /*81a0*/  BRA `(.L_x_198) ;  /* 0xfffffffc00fc7947 */ /* 0x000fc0000383ffff */
[----:B------:R-:W-:-:S00]  /*81b0*/  NOP ;  /* 0x0000000000007918 */ /* 0x000fc00000000000 */
        /* <DEDUP_REMOVED lines=12> */
.L_x_199:


//--------------------- .nv.global.init           --------------------------
	.section	.nv.global.init,"aw",@progbits
.nv.global.init:
	.type		$str$22,@object
	.size		$str$22,($str$23 - $str$22)
$str$22:
        /*0000*/ 	.byte	0x6b, 0x5f, 0x74, 0x69, 0x6c, 0x65, 0x5f, 0x63, 0x6f, 0x75, 0x6e, 0x74, 0x20, 0x3e, 0x3d, 0x20
        /*0010*/ 	.byte	0x31, 0x00
	.type		$str$23,@object
	.size		$str$23,(__unnamed_1 - $str$23)
$str$23:
        /*0012*/ 	.byte	0x2f, 0x74, 0x6d, 0x70, 0x2f, 0x63, 0x75, 0x74, 0x6c, 0x61, 0x73, 0x73, 0x5f, 0x73, 0x77, 0x65
        /*0022*/ 	.byte	0x65, 0x70, 0x5f, 0x73, 0x72, 0x63, 0x2f, 0x69, 0x6e, 0x63, 0x6c, 0x75, 0x64, 0x65, 0x2f, 0x63
        /*0032*/ 	.byte	0x75, 0x74, 0x6c, 0x61, 0x73, 0x73, 0x2f, 0x67, 0x65, 0x6d, 0x6d, 0x2f, 0x63, 0x6f, 0x6c, 0x6c
        /*0042*/ 	.byte	0x65, 0x63, 0x74, 0x69, 0x76, 0x65, 0x2f, 0x73, 0x6d, 0x39, 0x30, 0x5f, 0x6d, 0x6d, 0x61, 0x5f
        /*0052*/ 	.byte	0x74, 0x6d, 0x61, 0x5f, 0x67, 0x6d, 0x6d, 0x61, 0x5f, 0x73, 0x73, 0x5f, 0x77, 0x61, 0x72, 0x70
        /*0062*/ 	.byte	0x73, 0x70, 0x65, 0x63, 0x69, 0x61, 0x6c, 0x69, 0x7a, 0x65, 0x64, 0x2e, 0x68, 0x70, 0x70, 0x00
	.type		__unnamed_1,@object
	.size		__unnamed_1,(.L_0 - __unnamed_1)
__unnamed_1:
        /*0072*/ 	.byte	0x76, 0x6f, 0x69, 0x64, 0x20, 0x63, 0x75, 0x74, 0x6c, 0x61, 0x73, 0x73, 0x3a, 0x3a, 0x67, 0x65
        /* <DEDUP_REMOVED lines=180> */
        /*0bc2*/ 	.byte	0x69, 0x74, 0x79, 0x5d, 0x00
.L_0:


//--------------------- .nv.shared._ZN7cutlass13device_kernelINS_4gemm6kernel13GemmUniversalIN4cute5tupleIJiiiiEEENS1_10collective13CollectiveMmaINS1_34MainloopSm90TmaGmmaWarpSpecializedILi5ENS5_IJNS4_1CILi4EEENSA_ILi1EEESC_EEENS1_35KernelTmaWarpSpecializedCooperativeEEENS5_IJNSA_ILi128EEESG_NSA_ILi64EEEEEENS_6half_tENS5_IJlSC_lEEESJ_SK_NS4_8TiledMMAINS4_8MMA_AtomIJNS4_4SM904GMMA26MMA_64x128x16_F32F16F16_SSILNSO_5MajorE0ELSQ_0ELNSO_7ScaleInE1ELSR_1EEEEEENS4_6LayoutINS5_IJNSA_ILi2EEESC_SC_EEENS5_IJSC_NSA_ILi0EEESX_EEEEENS5_IJNS4_10UnderscoreES10_S10_EEEEENS4_13SM90_TMA_LOADENS4_14ComposedLayoutINS4_7SwizzleILi3ELi4ELi3EEENS4_18smem_ptr_flag_bitsILi16EEENSU_INS5_IJNSA_ILi8EEESH_EEENS5_IJSH_SC_EEEEEEEvNS4_8identityENS4_23SM90_TMA_LOAD_MULTICASTES1D_vS1E_EENS_8epilogue10collective6detail29Sm90TmaWarpSpecializedAdapterINS1I_15DefaultEpilogueISJ_SK_SK_NS1H_6thread17LinearCombinationISJ_Li1EffLNS1M_9ScaleType4KindE0ELNS_15FloatRoundStyleE2ESJ_EENS1_15EpilogueDefaultEEEEEvvEEEEvNT_6ParamsE --------------------------
	.section	.nv.shared._ZN7cutlass13device_kernelINS_4gemm6kernel13GemmUniversalIN4cute5tupleIJiiiiEEENS1_10collective13CollectiveMmaINS1_34MainloopSm90TmaGmmaWarpSpecializedILi5ENS5_IJNS4_1CILi4EEENSA_ILi1EEESC_EEENS1_35KernelTmaWarpSpecializedCooperativeEEENS5_IJNSA_ILi128EEESG_NSA_ILi64EEEEEENS_6half_tENS5_IJlSC_lEEESJ_SK_NS4_8TiledMMAINS4_8MMA_AtomIJNS4_4SM904GMMA26MMA_64x128x16_F32F16F16_SSILNSO_5MajorE0ELSQ_0ELNSO_7ScaleInE1ELSR_1EEEEEENS4_6LayoutINS5_IJNSA_ILi2EEESC_SC_EEENS5_IJSC_NSA_ILi0EEESX_EEEEENS5_IJNS4_10UnderscoreES10_S10_EEEEENS4_13SM90_TMA_LOADENS4_14ComposedLayoutINS4_7SwizzleILi3ELi4ELi3EEENS4_18smem_ptr_flag_bitsILi16EEENSU_INS5_IJNSA_ILi8EEESH_EEENS5_IJSH_SC_EEEEEEEvNS4_8identityENS4_23SM90_TMA_LOAD_MULTICASTES1D_vS1E_EENS_8epilogue10collective6detail29Sm90TmaWarpSpecializedAdapterINS1I_15DefaultEpilogueISJ_SK_SK_NS1H_6thread17LinearCombinationISJ_Li1EffLNS1M_9ScaleType4KindE0ELNS_15FloatRoundStyleE2ESJ_EENS1_15EpilogueDefaultEEEEEvvEEEEvNT_6ParamsE,"aw",@nobits
	.sectionflags	@""
	.align	16
	.zero		1024


//--------------------- .nv.shared.reserved.0     --------------------------
	.section	.nv.shared.reserved.0,"aw",@nobits
	.weak		__nv_reservedSMEM_offset_0_alias
	.size		__nv_reservedSMEM_offset_0_alias, 0, 0
	.other		__nv_reservedSMEM_offset_0_alias,@"STO_CUDA_RESERVED_SHARED STV_DEFAULT"
__nv_reservedSMEM_offset_0_alias:
	.zero		0


//--------------------- .nv.global                --------------------------
	.section	.nv.global,"aw",@nobits
.nv.global:
	.type		_ZN40_INTERNAL_07bec73e_4_k_cu_abfa44d3_208074cute1_E,@object
	.size		_ZN40_INTERNAL_07bec73e_4_k_cu_abfa44d3_208074cute1_E,(_ZN40_INTERNAL_07bec73e_4_k_cu_abfa44d3_208074cuda3std3__45__cpo6cbeginE - _ZN40_INTERNAL_07bec73e_4_k_cu_abfa44d3_208074cute1_E)
_ZN40_INTERNAL_07bec73e_4_k_cu_abfa44d3_208074cute1_E:
	.zero		1
	.type		_ZN40_INTERNAL_07bec73e_4_k_cu_abfa44d3_208074cuda3std3__45__cpo6cbeginE,@object
	.size		_ZN40_INTERNAL_07bec73e_4_k_cu_abfa44d3_208074cuda3std3__45__cpo6cbeginE,(_ZN40_INTERNAL_07bec73e_4_k_cu_abfa44d3_208074cuda3std3__48in_placeE - _ZN40_INTERNAL_07bec73e_4_k_cu_abfa44d3_208074cuda3std3__45__cpo6cbeginE)
_ZN40_INTERNAL_07bec73e_4_k_cu_abfa44d3_208074cuda3std3__45__cpo6cbeginE:
	.zero		1
	.type		_ZN40_INTERNAL_07bec73e_4_k_cu_abfa44d3_208074cuda3std3__48in_placeE,@object
	.size		_ZN40_INTERNAL_07bec73e_4_k_cu_abfa44d3_208074cuda3std3__48in_placeE,(_ZN40_INTERNAL_07bec73e_4_k_cu_abfa44d3_208074cuda3std6ranges3__45__cpo9iter_moveE - _ZN40_INTERNAL_07bec73e_4_k_cu_abfa44d3_208074cuda3std3__48in_placeE)
_ZN40_INTERNAL_07bec73e_4_k_cu_abfa44d3_208074cuda3std3__48in_placeE:
	.zero		1
	.type		_ZN40_INTERNAL_07bec73e_4_k_cu_abfa44d3_208074cuda3std6ranges3__45__cpo9iter_moveE,@object
	.size		_ZN40_INTERNAL_07bec73e_4_k_cu_abfa44d3_208074cuda3std6ranges3__45__cpo9iter_moveE,(_ZN40_INTERNAL_07bec73e_4_k_cu_abfa44d3_208074cuda3std3__45__cpo5beginE - _ZN40_INTERNAL_07bec73e_4_k_cu_abfa44d3_208074cuda3std6ranges3__45__cpo9iter_moveE)
_ZN40_INTERNAL_07bec73e_4_k_cu_abfa44d3_208074cuda3std6ranges3__45__cpo9iter_moveE:
	.zero		1
	.type		_ZN40_INTERNAL_07bec73e_4_k_cu_abfa44d3_208074cuda3std3__45__cpo5beginE,@object
	.size		_ZN40_INTERNAL_07bec73e_4_k_cu_abfa44d3_208074cuda3std3__45__cpo5beginE,(_ZN40_INTERNAL_07bec73e_4_k_cu_abfa44d3_208074cuda3std3__442_GLOBAL__N__07bec73e_4_k_cu_abfa44d3_208076ignoreE - _ZN40_INTERNAL_07bec73e_4_k_cu_abfa44d3_208074cuda3std3__45__cpo5beginE)
_ZN40_INTERNAL_07bec73e_4_k_cu_abfa44d3_208074cuda3std3__45__cpo5beginE:
	.zero		1
	.type		_ZN40_INTERNAL_07bec73e_4_k_cu_abfa44d3_208074cuda3std3__442_GLOBAL__N__07bec73e_4_k_cu_abfa44d3_208076ignoreE,@object
	.size		_ZN40_INTERNAL_07bec73e_4_k_cu_abfa44d3_208074cuda3std3__442_GLOBAL__N__07bec73e_4_k_cu_abfa44d3_208076ignoreE,(_ZN40_INTERNAL_07bec73e_4_k_cu_abfa44d3_208074cute7productE - _ZN40_INTERNAL_07bec73e_4_k_cu_abfa44d3_208074cuda3std3__442_GLOBAL__N__07bec73e_4_k_cu_abfa44d3_208076ignoreE)
_ZN40_INTERNAL_07bec73e_4_k_cu_abfa44d3_208074cuda3std3__442_GLOBAL__N__07bec73e_4_k_cu_abfa44d3_208076ignoreE:
	.zero		1
	.type		_ZN40_INTERNAL_07bec73e_4_k_cu_abfa44d3_208074cute7productE,@object
	.size		_ZN40_INTERNAL_07bec73e_4_k_cu_abfa44d3_208074cute7productE,(_ZN40_INTERNAL_07bec73e_4_k_cu_abfa44d3_208074cuda3std3__45__cpo3endE - _ZN40_INTERNAL_07bec73e_4_k_cu_abfa44d3_208074cute7productE)
_ZN40_INTERNAL_07bec73e_4_k_cu_abfa44d3_208074cute7productE:
	.zero		1
	.type		_ZN40_INTERNAL_07bec73e_4_k_cu_abfa44d3_208074cuda3std3__45__cpo3endE,@object
	.size		_ZN40_INTERNAL_07bec73e_4_k_cu_abfa44d3_208074cuda3std3__45__cpo3endE,(_ZN40_INTERNAL_07bec73e_4_k_cu_abfa44d3_208074cuda3std3__419piecewise_constructE - _ZN40_INTERNAL_07bec73e_4_k_cu_abfa44d3_208074cuda3std3__45__cpo3endE)
_ZN40_INTERNAL_07bec73e_4_k_cu_abfa44d3_208074cuda3std3__45__cpo3endE:
	.zero		1
	.type		_ZN40_INTERNAL_07bec73e_4_k_cu_abfa44d3_208074cuda3std3__419piecewise_constructE,@object
	.size		_ZN40_INTERNAL_07bec73e_4_k_cu_abfa44d3_208074cuda3std3__419piecewise_constructE,(_ZN40_INTERNAL_07bec73e_4_k_cu_abfa44d3_208074cuda3std3__45__cpo4cendE - _ZN40_INTERNAL_07bec73e_4_k_cu_abfa44d3_208074cuda3std3__419piecewise_constructE)
_ZN40_INTERNAL_07bec73e_4_k_cu_abfa44d3_208074cuda3std3__419piecewise_constructE:
	.zero		1
	.type		_ZN40_INTERNAL_07bec73e_4_k_cu_abfa44d3_208074cuda3std3__45__cpo4cendE,@object
	.size		_ZN40_INTERNAL_07bec73e_4_k_cu_abfa44d3_208074cuda3std3__45__cpo4cendE,(_ZN40_INTERNAL_07bec73e_4_k_cu_abfa44d3_208074cuda3std6ranges3__45__cpo4swapE - _ZN40_INTERNAL_07bec73e_4_k_cu_abfa44d3_208074cuda3std3__45__cpo4cendE)
_ZN40_INTERNAL_07bec73e_4_k_cu_abfa44d3_208074cuda3std3__45__cpo4cendE:
	.zero		1
	.type		_ZN40_INTERNAL_07bec73e_4_k_cu_abfa44d3_208074cuda3std6ranges3__45__cpo4swapE,@object
	.size		_ZN40_INTERNAL_07bec73e_4_k_cu_abfa44d3_208074cuda3std6ranges3__45__cpo4swapE,(.L_8 - _ZN40_INTERNAL_07bec73e_4_k_cu_abfa44d3_208074cuda3std6ranges3__45__cpo4swapE)
_ZN40_INTERNAL_07bec73e_4_k_cu_abfa44d3_208074cuda3std6ranges3__45__cpo4swapE:
	.zero		1
.L_8:


//--------------------- .nv.constant0._ZN7cutlass13device_kernelINS_4gemm6kernel13GemmUniversalIN4cute5tupleIJiiiiEEENS1_10collective13CollectiveMmaINS1_34MainloopSm90TmaGmmaWarpSpecializedILi5ENS5_IJNS4_1CILi4EEENSA_ILi1EEESC_EEENS1_35KernelTmaWarpSpecializedCooperativeEEENS5_IJNSA_ILi128EEESG_NSA_ILi64EEEEEENS_6half_tENS5_IJlSC_lEEESJ_SK_NS4_8TiledMMAINS4_8MMA_AtomIJNS4_4SM904GMMA26MMA_64x128x16_F32F16F16_SSILNSO_5MajorE0ELSQ_0ELNSO_7ScaleInE1ELSR_1EEEEEENS4_6LayoutINS5_IJNSA_ILi2EEESC_SC_EEENS5_IJSC_NSA_ILi0EEESX_EEEEENS5_IJNS4_10UnderscoreES10_S10_EEEEENS4_13SM90_TMA_LOADENS4_14ComposedLayoutINS4_7SwizzleILi3ELi4ELi3EEENS4_18smem_ptr_flag_bitsILi16EEENSU_INS5_IJNSA_ILi8EEESH_EEENS5_IJSH_SC_EEEEEEEvNS4_8identityENS4_23SM90_TMA_LOAD_MULTICASTES1D_vS1E_EENS_8epilogue10collective6detail29Sm90TmaWarpSpecializedAdapterINS1I_15DefaultEpilogueISJ_SK_SK_NS1H_6thread17LinearCombinationISJ_Li1EffLNS1M_9ScaleType4KindE0ELNS_15FloatRoundStyleE2ESJ_EENS1_15EpilogueDefaultEEEEEvvEEEEvNT_6ParamsE --------------------------
	.section	.nv.constant0._ZN7cutlass13device_kernelINS_4gemm6kernel13GemmUniversalIN4cute5tupleIJiiiiEEENS1_10collective13CollectiveMmaINS1_34MainloopSm90TmaGmmaWarpSpecializedILi5ENS5_IJNS4_1CILi4EEENSA_ILi1EEESC_EEENS1_35KernelTmaWarpSpecializedCooperativeEEENS5_IJNSA_ILi128EEESG_NSA_ILi64EEEEEENS_6half_tENS5_IJlSC_lEEESJ_SK_NS4_8TiledMMAINS4_8MMA_AtomIJNS4_4SM904GMMA26MMA_64x128x16_F32F16F16_SSILNSO_5MajorE0ELSQ_0ELNSO_7ScaleInE1ELSR_1EEEEEENS4_6LayoutINS5_IJNSA_ILi2EEESC_SC_EEENS5_IJSC_NSA_ILi0EEESX_EEEEENS5_IJNS4_10UnderscoreES10_S10_EEEEENS4_13SM90_TMA_LOADENS4_14ComposedLayoutINS4_7SwizzleILi3ELi4ELi3EEENS4_18smem_ptr_flag_bitsILi16EEENSU_INS5_IJNSA_ILi8EEESH_EEENS5_IJSH_SC_EEEEEEEvNS4_8identityENS4_23SM90_TMA_LOAD_MULTICASTES1D_vS1E_EENS_8epilogue10collective6detail29Sm90TmaWarpSpecializedAdapterINS1I_15DefaultEpilogueISJ_SK_SK_NS1H_6thread17LinearCombinationISJ_Li1EffLNS1M_9ScaleType4KindE0ELNS_15FloatRoundStyleE2ESJ_EENS1_15EpilogueDefaultEEEEEvvEEEEvNT_6ParamsE,"a",@progbits
	.sectionflags	@""
	.align	4
.nv.constant0._ZN7cutlass13device_kernelINS_4gemm6kernel13GemmUniversalIN4cute5tupleIJiiiiEEENS1_10collective13CollectiveMmaINS1_34MainloopSm90TmaGmmaWarpSpecializedILi5ENS5_IJNS4_1CILi4EEENSA_ILi1EEESC_EEENS1_35KernelTmaWarpSpecializedCooperativeEEENS5_IJNSA_ILi128EEESG_NSA_ILi64EEEEEENS_6half_tENS5_IJlSC_lEEESJ_SK_NS4_8TiledMMAINS4_8MMA_AtomIJNS4_4SM904GMMA26MMA_64x128x16_F32F16F16_SSILNSO_5MajorE0ELSQ_0ELNSO_7ScaleInE1ELSR_1EEEEEENS4_6LayoutINS5_IJNSA_ILi2EEESC_SC_EEENS5_IJSC_NSA_ILi0EEESX_EEEEENS5_IJNS4_10UnderscoreES10_S10_EEEEENS4_13SM90_TMA_LOADENS4_14ComposedLayoutINS4_7SwizzleILi3ELi4ELi3EEENS4_18smem_ptr_flag_bitsILi16EEENSU_INS5_IJNSA_ILi8EEESH_EEENS5_IJSH_SC_EEEEEEEvNS4_8identityENS4_23SM90_TMA_LOAD_MULTICASTES1D_vS1E_EENS_8epilogue10collective6detail29Sm90TmaWarpSpecializedAdapterINS1I_15DefaultEpilogueISJ_SK_SK_NS1H_6thread17LinearCombinationISJ_Li1EffLNS1M_9ScaleType4KindE0ELNS_15FloatRoundStyleE2ESJ_EENS1_15EpilogueDefaultEEEEEvvEEEEvNT_6ParamsE:
	.zero		1664


//--------------------- SYMBOLS --------------------------

	.type		.nv.reservedSmem.offset0,@object
	.size		.nv.reservedSmem.offset0,0x4
	.type		__assertfail,@function
